	.target	sm_90a

	.elftype	@"ET_EXEC"


//--------------------- .note.nv.tkinfo           --------------------------
	.section	.note.nv.tkinfo,"",@"SHT_NOTE"
	.sectionflags	@"SHF_NOTE_NV_TKINFO"
	.tkinfo
        /*0018*/ 	.word	0x00000002
        /*0030*/ 	.string	""
        /*0030*/ 	.string	"ptxas"
        /*0030*/ 	.string	"Cuda compilation tools, release 13.0, V13.0.88"
        /*0030*/ 	.string	"Build cuda_13.0.r13.0/compiler.36424714_0"
        /*0030*/ 	.string	"-arch sm_90a -m 64 "



//--------------------- .note.nv.cuinfo           --------------------------
	.section	.note.nv.cuinfo,"",@"SHT_NOTE"
	.sectionflags	@"SHF_NOTE_NV_CUINFO"
        /*0018*/ 	.short	0x0002
        /*001a*/ 	.short	0x005a
        /*001c*/ 	.short	0x0082
	.zero		2


//--------------------- .nv.info                  --------------------------
	.section	.nv.info,"",@"SHT_CUDA_INFO"
	.align	4


	//----- nvinfo : EIATTR_REGCOUNT
	.align		4
        /*0000*/ 	.byte	0x04, 0x2f
        /*0002*/ 	.short	(.L_15 - .L_14)
	.align		4
.L_14:
        /*0004*/ 	.word	index@(_ZN7cutlass13device_kernelINS_4gemm6kernel13GemmUniversalIN4cute5tupleIJiiiiEEENS1_10collective13CollectiveMmaINS1_34MainloopSm90TmaGmmaWarpSpecializedILi4ENS5_IJNS4_1CILi1EEENSA_ILi2EEESB_EEENS1_35KernelTmaWarpSpecializedCooperativeEEENS5_IJNSA_ILi128EEESG_SG_EEENS_10bfloat16_tENS5_IJlSB_lEEESI_SJ_NS4_8TiledMMAINS4_8MMA_AtomIJNS4_4SM904GMMA28MMA_64x128x16_F32BF16BF16_SSILNSN_5MajorE0ELSP_0ELNSN_7ScaleInE1ELSQ_1EEEEEENS4_6LayoutINS5_IJSC_SB_SB_EEENS5_IJSB_NSA_ILi0EEESV_EEEEENS5_IJNS4_10UnderscoreESY_SY_EEEEENS4_23SM90_TMA_LOAD_MULTICASTENS4_14ComposedLayoutINS4_7SwizzleILi3ELi4ELi3EEENS4_18smem_ptr_flag_bitsILi16EEENST_INS5_IJNSA_ILi8EEENSA_ILi64EEEEEENS5_IJS18_SB_EEEEEEEvNS4_8identityENS4_13SM90_TMA_LOADES1C_vS1D_EENS_8epilogue10collective6detail29Sm90TmaWarpSpecializedAdapterINS1H_15DefaultEpilogueISI_SJ_SJ_NS1G_6thread17LinearCombinationISI_Li1EffLNS1L_9ScaleType4KindE0ELNS_15FloatRoundStyleE2ESI_EENS1_15EpilogueDefaultEEEEEvvEEEEvNT_6ParamsE)
        /*0008*/ 	.word	0x000000a8


	//----- nvinfo : EIATTR_FRAME_SIZE
	.align		4
.L_15:
        /*000c*/ 	.byte	0x04, 0x11
        /*000e*/ 	.short	(.L_17 - .L_16)
	.align		4
.L_16:
        /*0010*/ 	.word	index@(_ZN7cutlass13device_kernelINS_4gemm6kernel13GemmUniversalIN4cute5tupleIJiiiiEEENS1_10collective13CollectiveMmaINS1_34MainloopSm90TmaGmmaWarpSpecializedILi4ENS5_IJNS4_1CILi1EEENSA_ILi2EEESB_EEENS1_35KernelTmaWarpSpecializedCooperativeEEENS5_IJNSA_ILi128EEESG_SG_EEENS_10bfloat16_tENS5_IJlSB_lEEESI_SJ_NS4_8TiledMMAINS4_8MMA_AtomIJNS4_4SM904GMMA28MMA_64x128x16_F32BF16BF16_SSILNSN_5MajorE0ELSP_0ELNSN_7ScaleInE1ELSQ_1EEEEEENS4_6LayoutINS5_IJSC_SB_SB_EEENS5_IJSB_NSA_ILi0EEESV_EEEEENS5_IJNS4_10UnderscoreESY_SY_EEEEENS4_23SM90_TMA_LOAD_MULTICASTENS4_14ComposedLayoutINS4_7SwizzleILi3ELi4ELi3EEENS4_18smem_ptr_flag_bitsILi16EEENST_INS5_IJNSA_ILi8EEENSA_ILi64EEEEEENS5_IJS18_SB_EEEEEEEvNS4_8identityENS4_13SM90_TMA_LOADES1C_vS1D_EENS_8epilogue10collective6detail29Sm90TmaWarpSpecializedAdapterINS1H_15DefaultEpilogueISI_SJ_SJ_NS1G_6thread17LinearCombinationISI_Li1EffLNS1L_9ScaleType4KindE0ELNS_15FloatRoundStyleE2ESI_EENS1_15EpilogueDefaultEEEEEvvEEEEvNT_6ParamsE)
        /*0014*/ 	.word	0x00000000


	//----- nvinfo : EIATTR_MIN_STACK_SIZE
	.align		4
.L_17:
        /*0018*/ 	.byte	0x04, 0x12
        /*001a*/ 	.short	(.L_19 - .L_18)
	.align		4
.L_18:
        /*001c*/ 	.word	index@(_ZN7cutlass13device_kernelINS_4gemm6kernel13GemmUniversalIN4cute5tupleIJiiiiEEENS1_10collective13CollectiveMmaINS1_34MainloopSm90TmaGmmaWarpSpecializedILi4ENS5_IJNS4_1CILi1EEENSA_ILi2EEESB_EEENS1_35KernelTmaWarpSpecializedCooperativeEEENS5_IJNSA_ILi128EEESG_SG_EEENS_10bfloat16_tENS5_IJlSB_lEEESI_SJ_NS4_8TiledMMAINS4_8MMA_AtomIJNS4_4SM904GMMA28MMA_64x128x16_F32BF16BF16_SSILNSN_5MajorE0ELSP_0ELNSN_7ScaleInE1ELSQ_1EEEEEENS4_6LayoutINS5_IJSC_SB_SB_EEENS5_IJSB_NSA_ILi0EEESV_EEEEENS5_IJNS4_10UnderscoreESY_SY_EEEEENS4_23SM90_TMA_LOAD_MULTICASTENS4_14ComposedLayoutINS4_7SwizzleILi3ELi4ELi3EEENS4_18smem_ptr_flag_bitsILi16EEENST_INS5_IJNSA_ILi8EEENSA_ILi64EEEEEENS5_IJS18_SB_EEEEEEEvNS4_8identityENS4_13SM90_TMA_LOADES1C_vS1D_EENS_8epilogue10collective6detail29Sm90TmaWarpSpecializedAdapterINS1H_15DefaultEpilogueISI_SJ_SJ_NS1G_6thread17LinearCombinationISI_Li1EffLNS1L_9ScaleType4KindE0ELNS_15FloatRoundStyleE2ESI_EENS1_15EpilogueDefaultEEEEEvvEEEEvNT_6ParamsE)
        /*0020*/ 	.word	0x00000000
.L_19:


//--------------------- .nv.compat                --------------------------
	.section	.nv.compat,"",@"SHT_CUDA_COMPAT_INFO"
	.align	4
        /*0000*/ 	.byte	0x02, 0x09, 0x01, 0x00, 0x02, 0x02, 0x04, 0x00, 0x02, 0x05, 0x05, 0x00, 0x03, 0x07, 0x01, 0x01
        /*0010*/ 	.byte	0x02, 0x03, 0x01, 0x00, 0x02, 0x06, 0x01, 0x00, 0x04, 0x0b, 0x08, 0x00, 0x00, 0x00, 0x00, 0x00
        /*0020*/ 	.byte	0x00, 0x00, 0x00, 0x00


//--------------------- .nv.info._ZN7cutlass13device_kernelINS_4gemm6kernel13GemmUniversalIN4cute5tupleIJiiiiEEENS1_10collective13CollectiveMmaINS1_34MainloopSm90TmaGmmaWarpSpecializedILi4ENS5_IJNS4_1CILi1EEENSA_ILi2EEESB_EEENS1_35KernelTmaWarpSpecializedCooperativeEEENS5_IJNSA_ILi128EEESG_SG_EEENS_10bfloat16_tENS5_IJlSB_lEEESI_SJ_NS4_8TiledMMAINS4_8MMA_AtomIJNS4_4SM904GMMA28MMA_64x128x16_F32BF16BF16_SSILNSN_5MajorE0ELSP_0ELNSN_7ScaleInE1ELSQ_1EEEEEENS4_6LayoutINS5_IJSC_SB_SB_EEENS5_IJSB_NSA_ILi0EEESV_EEEEENS5_IJNS4_10UnderscoreESY_SY_EEEEENS4_23SM90_TMA_LOAD_MULTICASTENS4_14ComposedLayoutINS4_7SwizzleILi3ELi4ELi3EEENS4_18smem_ptr_flag_bitsILi16EEENST_INS5_IJNSA_ILi8EEENSA_ILi64EEEEEENS5_IJS18_SB_EEEEEEEvNS4_8identityENS4_13SM90_TMA_LOADES1C_vS1D_EENS_8epilogue10collective6detail29Sm90TmaWarpSpecializedAdapterINS1H_15DefaultEpilogueISI_SJ_SJ_NS1G_6thread17LinearCombinationISI_Li1EffLNS1L_9ScaleType4KindE0ELNS_15FloatRoundStyleE2ESI_EENS1_15EpilogueDefaultEEEEEvvEEEEvNT_6ParamsE --------------------------
	.section	.nv.info._ZN7cutlass13device_kernelINS_4gemm6kernel13GemmUniversalIN4cute5tupleIJiiiiEEENS1_10collective13CollectiveMmaINS1_34MainloopSm90TmaGmmaWarpSpecializedILi4ENS5_IJNS4_1CILi1EEENSA_ILi2EEESB_EEENS1_35KernelTmaWarpSpecializedCooperativeEEENS5_IJNSA_ILi128EEESG_SG_EEENS_10bfloat16_tENS5_IJlSB_lEEESI_SJ_NS4_8TiledMMAINS4_8MMA_AtomIJNS4_4SM904GMMA28MMA_64x128x16_F32BF16BF16_SSILNSN_5MajorE0ELSP_0ELNSN_7ScaleInE1ELSQ_1EEEEEENS4_6LayoutINS5_IJSC_SB_SB_EEENS5_IJSB_NSA_ILi0EEESV_EEEEENS5_IJNS4_10UnderscoreESY_SY_EEEEENS4_23SM90_TMA_LOAD_MULTICASTENS4_14ComposedLayoutINS4_7SwizzleILi3ELi4ELi3EEENS4_18smem_ptr_flag_bitsILi16EEENST_INS5_IJNSA_ILi8EEENSA_ILi64EEEEEENS5_IJS18_SB_EEEEEEEvNS4_8identityENS4_13SM90_TMA_LOADES1C_vS1D_EENS_8epilogue10collective6detail29Sm90TmaWarpSpecializedAdapterINS1H_15DefaultEpilogueISI_SJ_SJ_NS1G_6thread17LinearCombinationISI_Li1EffLNS1L_9ScaleType4KindE0ELNS_15FloatRoundStyleE2ESI_EENS1_15EpilogueDefaultEEEEEvvEEEEvNT_6ParamsE,"",@"SHT_CUDA_INFO"
	.sectionflags	@""
	.align	4


	//----- nvinfo : EIATTR_CUDA_API_VERSION
	.align		4
        /*0000*/ 	.byte	0x04, 0x37
        /*0002*/ 	.short	(.L_21 - .L_20)
.L_20:
        /*0004*/ 	.word	0x00000082


	//----- nvinfo : EIATTR_KPARAM_INFO
	.align		4
.L_21:
        /*0008*/ 	.byte	0x04, 0x17
        /*000a*/ 	.short	(.L_23 - .L_22)
.L_22:
        /*000c*/ 	.word	0x00000000
        /*0010*/ 	.short	0x0000
        /*0012*/ 	.short	0x0070
        /*0014*/ 	.byte	0x00, 0xf0, 0x01, 0x10


	//----- nvinfo : EIATTR_SPARSE_MMA_MASK
	.align		4
.L_23:
        /*0018*/ 	.byte	0x03, 0x50
        /*001a*/ 	.short	0x0000


	//----- nvinfo : EIATTR_MAXREG_COUNT
	.align		4
        /*001c*/ 	.byte	0x03, 0x1b
        /*001e*/ 	.short	0x00a8


	//----- nvinfo : EIATTR_NUM_BARRIERS
	.align		4
        /*0020*/ 	.byte	0x02, 0x4c
        /*0022*/ 	.byte	0x01
	.zero		1


	//----- nvinfo : EIATTR_EXTERNS
	.align		4
        /*0024*/ 	.byte	0x04, 0x0f
        /*0026*/ 	.short	(.L_25 - .L_24)


	//   ....[0]....
	.align		4
.L_24:
        /*0028*/ 	.word	index@(__assertfail)


	//----- nvinfo : EIATTR_MERCURY_ISA_VERSION
	.align		4
.L_25:
        /*002c*/ 	.byte	0x03, 0x5f
        /*002e*/ 	.short	0x0101


	//----- nvinfo : EIATTR_INT_WARP_WIDE_INSTR_OFFSETS
	.align		4
        /*0030*/ 	.byte	0x04, 0x31
        /*0032*/ 	.short	(.L_27 - .L_26)


	//   ....[0]....
.L_26:
        /*0034*/ 	.word	0x00000430


	//   ....[1]....
        /*0038*/ 	.word	0x00000450


	//   ....[2]....
        /*003c*/ 	.word	0x00000620


	//   ....[3]....
        /*0040*/ 	.word	0x00002210


	//----- nvinfo : EIATTR_COOP_GROUP_MASK_REGIDS
	.align		4
.L_27:
        /*0044*/ 	.byte	0x04, 0x29
        /*0046*/ 	.short	(.L_29 - .L_28)


	//   ....[0]....
.L_28:
        /*0048*/ 	.word	0xffffffff


	//   ....[1]....
        /*004c*/ 	.word	0xffffffff


	//   ....[2]....
        /*0050*/ 	.word	0xffffffff


	//   ....[3]....
        /*0054*/ 	.word	0xffffffff


	//   ....[4]....
        /*0058*/ 	.word	0xffffffff


	//   ....[5]....
        /*005c*/ 	.word	0xffffffff


	//----- nvinfo : EIATTR_COOP_GROUP_INSTR_OFFSETS
	.align		4
.L_29:
        /*0060*/ 	.byte	0x04, 0x28
        /*0062*/ 	.short	(.L_31 - .L_30)


	//   ....[0]....
.L_30:
        /*0064*/ 	.word	0x00000060


	//   ....[1]....
        /*0068*/ 	.word	0x00000070


	//   ....[2]....
        /*006c*/ 	.word	0x00000130


	//   ....[3]....
        /*0070*/ 	.word	0x000002d0


	//   ....[4]....
        /*0074*/ 	.word	0x00000790


	//   ....[5]....
        /*0078*/ 	.word	0x00001410


	//----- nvinfo : EIATTR_REG_RECONFIG
	.align		4
.L_31:
        /*007c*/ 	.byte	0x01, 0x54
	.zero		2


	//----- nvinfo : EIATTR_SYSCALL_OFFSETS
	.align		4
        /*0080*/ 	.byte	0x04, 0x46
        /*0082*/ 	.short	(.L_33 - .L_32)


	//   ....[0]....
.L_32:
        /*0084*/ 	.word	0x00001600


	//----- nvinfo : EIATTR_MBARRIER_INSTR_OFFSETS
	.align		4
.L_33:
        /*0088*/ 	.byte	0x04, 0x39
        /*008a*/ 	.short	(.L_35 - .L_34)


	//   ....[0]....
.L_34:
        /*008c*/ 	.word	0x00000230
        /*0090*/ 	.word	0x000000ff
        /*0094*/ 	.word	0x00000000
        /*0098*/ 	.short	0x0100
        /*009a*/ 	.byte	0x08
	.zero		1


	//   ....[1]....
        /*009c*/ 	.word	0x00000240
        /*00a0*/ 	.word	0x000000ff
        /*00a4*/ 	.word	0x00000020
        /*00a8*/ 	.short	0x0100
        /*00aa*/ 	.byte	0x08
	.zero		1


	//   ....[2]....
        /*00ac*/ 	.word	0x00000250
        /*00b0*/ 	.word	0x000000ff
        /*00b4*/ 	.word	0x00000008
        /*00b8*/ 	.short	0x0100
        /*00ba*/ 	.byte	0x08
	.zero		1


	//   ....[3]....
        /*00bc*/ 	.word	0x00000260
        /*00c0*/ 	.word	0x000000ff
        /*00c4*/ 	.word	0x00000028
        /*00c8*/ 	.short	0x0100
        /*00ca*/ 	.byte	0x08
	.zero		1


	//   ....[4]....
        /*00cc*/ 	.word	0x00000270
        /*00d0*/ 	.word	0x000000ff
        /*00d4*/ 	.word	0x00000010
        /*00d8*/ 	.short	0x0100
        /*00da*/ 	.byte	0x08
	.zero		1


	//   ....[5]....
        /*00dc*/ 	.word	0x00000280
        /*00e0*/ 	.word	0x000000ff
        /*00e4*/ 	.word	0x00000030
        /*00e8*/ 	.short	0x0100
        /*00ea*/ 	.byte	0x08
	.zero		1


	//   ....[6]....
        /*00ec*/ 	.word	0x00000290
        /*00f0*/ 	.word	0x000000ff
        /*00f4*/ 	.word	0x00000018
        /*00f8*/ 	.short	0x0100
        /*00fa*/ 	.byte	0x08
	.zero		1


	//   ....[7]....
        /*00fc*/ 	.word	0x000002a0
        /*0100*/ 	.word	0x000000ff
        /*0104*/ 	.word	0x00000038
        /*0108*/ 	.short	0x0100
        /*010a*/ 	.byte	0x08
	.zero		1


	//   ....[8]....
        /*010c*/ 	.word	0x000006c0
        /*0110*/ 	.word	0x000000ff
        /*0114*/ 	.word	0x00000050
        /*0118*/ 	.short	0x0100
        /*011a*/ 	.byte	0x06
	.zero		1


	//   ....[9]....
        /*011c*/ 	.word	0x00000740
        /*0120*/ 	.word	0x000000ff
        /*0124*/ 	.word	0x00000058
        /*0128*/ 	.short	0x0100
        /*012a*/ 	.byte	0x06
	.zero		1


	//   ....[10]....
        /*012c*/ 	.word	0x000016c0
        /*0130*/ 	.word	0x00000003
        /*0134*/ 	.word	0x00000000
        /*0138*/ 	.short	0x010a
        /*013a*/ 	.byte	0x3f
	.zero		1


	//   ....[11]....
        /*013c*/ 	.word	0x00001720
        /*0140*/ 	.word	0x00000003
        /*0144*/ 	.word	0x00000000
        /*0148*/ 	.short	0x010a
        /*014a*/ 	.byte	0x3f
	.zero		1


	//   ....[12]....
        /*014c*/ 	.word	0x00001c60
        /*0150*/ 	.word	0x00000005
        /*0154*/ 	.word	0x00000000
        /*0158*/ 	.short	0x010a
        /*015a*/ 	.byte	0x3f
	.zero		1


	//   ....[13]....
        /*015c*/ 	.word	0x00001ca0
        /*0160*/ 	.word	0x00000005
        /*0164*/ 	.word	0x00000000
        /*0168*/ 	.short	0x010a
        /*016a*/ 	.byte	0x3f
	.zero		1


	//   ....[14]....
        /*016c*/ 	.word	0x000020c0
        /*0170*/ 	.word	0x00000004
        /*0174*/ 	.word	0x00000000
        /*0178*/ 	.short	0x0101
        /*017a*/ 	.byte	0x3f
	.zero		1


	//   ....[15]....
        /*017c*/ 	.word	0x00002280
        /*0180*/ 	.word	0x00000000
        /*0184*/ 	.word	0x00000000
        /*0188*/ 	.short	0x0101
        /*018a*/ 	.byte	0x3f
	.zero		1


	//   ....[16]....
        /*018c*/ 	.word	0x00007330
        /*0190*/ 	.word	0x00000014
        /*0194*/ 	.word	0x00000020
        /*0198*/ 	.short	0x010a
        /*019a*/ 	.byte	0x3f
	.zero		1


	//   ....[17]....
        /*019c*/ 	.word	0x000077b0
        /*01a0*/ 	.word	0x00000006
        /*01a4*/ 	.word	0x00000058
        /*01a8*/ 	.short	0x0101
        /*01aa*/ 	.byte	0x3f
	.zero		1


	//   ....[18]....
        /*01ac*/ 	.word	0x00007ed0
        /*01b0*/ 	.word	0x00000007
        /*01b4*/ 	.word	0x00000000
        /*01b8*/ 	.short	0x010a
        /*01ba*/ 	.byte	0x3f
	.zero		1


	//   ....[19]....
        /*01bc*/ 	.word	0x00007f50
        /*01c0*/ 	.word	0x00000006
        /*01c4*/ 	.word	0x00000000
        /*01c8*/ 	.short	0x010a
        /*01ca*/ 	.byte	0x3f
	.zero		1


	//   ....[20]....
        /*01cc*/ 	.word	0x00007fe0
        /*01d0*/ 	.word	0x00000007
        /*01d4*/ 	.word	0x00000000
        /*01d8*/ 	.short	0x010a
        /*01da*/ 	.byte	0x3f
	.zero		1


	//   ....[21]....
        /*01dc*/ 	.word	0x00008070
        /*01e0*/ 	.word	0x00000005
        /*01e4*/ 	.word	0x00000000
        /*01e8*/ 	.short	0x010a
        /*01ea*/ 	.byte	0x3f
	.zero		1


	//   ....[22]....
        /*01ec*/ 	.word	0x000080d0
        /*01f0*/ 	.word	0x00000003
        /*01f4*/ 	.word	0x00000000
        /*01f8*/ 	.short	0x010a
        /*01fa*/ 	.byte	0x3f
	.zero		1


	//   ....[23]....
        /*01fc*/ 	.word	0x00008120
        /*0200*/ 	.word	0x00000005
        /*0204*/ 	.word	0x00000000
        /*0208*/ 	.short	0x010a
        /*020a*/ 	.byte	0x3f
	.zero		1


	//   ....[24]....
        /*020c*/ 	.word	0x000081f0
        /*0210*/ 	.word	0x00000014
        /*0214*/ 	.word	0x00000020
        /*0218*/ 	.short	0x010a
        /*021a*/ 	.byte	0x3f
	.zero		1


	//   ....[25]....
        /*021c*/ 	.word	0x000082c0
        /*0220*/ 	.word	0x00000007
        /*0224*/ 	.word	0x00000000
        /*0228*/ 	.short	0x010a
        /*022a*/ 	.byte	0x3f
	.zero		1


	//   ....[26]....
        /*022c*/ 	.word	0x00008310
        /*0230*/ 	.word	0x00000006
        /*0234*/ 	.word	0x00000000
        /*0238*/ 	.short	0x010a
        /*023a*/ 	.byte	0x3f
	.zero		1


	//   ....[27]....
        /*023c*/ 	.word	0x00008360
        /*0240*/ 	.word	0x00000007
        /*0244*/ 	.word	0x00000000
        /*0248*/ 	.short	0x010a
        /*024a*/ 	.byte	0x3f
	.zero		1


	//----- nvinfo : EIATTR_NUM_MBARRIERS
	.align		4
.L_35:
        /*024c*/ 	.byte	0x03, 0x38
        /*024e*/ 	.short	0x000a


	//----- nvinfo : EIATTR_EXIT_INSTR_OFFSETS
	.align		4
        /*0250*/ 	.byte	0x04, 0x1c
        /*0252*/ 	.short	(.L_37 - .L_36)


	//   ....[0]....
.L_36:
        /*0254*/ 	.word	0x00000960


	//   ....[1]....
        /*0258*/ 	.word	0x00001170


	//   ....[2]....
        /*025c*/ 	.word	0x00006ac0


	//   ....[3]....
        /*0260*/ 	.word	0x00007020


	//   ....[4]....
        /*0264*/ 	.word	0x000080c0


	//----- nvinfo : EIATTR_MAX_THREADS
	.align		4
.L_37:
        /*0268*/ 	.byte	0x04, 0x05
        /*026a*/ 	.short	(.L_39 - .L_38)
.L_38:
        /*026c*/ 	.word	0x00000180
        /*0270*/ 	.word	0x00000001
        /*0274*/ 	.word	0x00000001


	//----- nvinfo : EIATTR_CRS_STACK_SIZE
	.align		4
.L_39:
        /*0278*/ 	.byte	0x04, 0x1e
        /*027a*/ 	.short	(.L_41 - .L_40)
.L_40:
        /*027c*/ 	.word	0x00000000


	//----- nvinfo : EIATTR_CBANK_PARAM_SIZE
	.align		4
.L_41:
        /*0280*/ 	.byte	0x03, 0x19
        /*0282*/ 	.short	0x0470


	//----- nvinfo : EIATTR_PARAM_CBANK
	.align		4
        /*0284*/ 	.byte	0x04, 0x0a
        /*0286*/ 	.short	(.L_43 - .L_42)
	.align		4
.L_42:
        /*0288*/ 	.word	index@(.nv.constant0._ZN7cutlass13device_kernelINS_4gemm6kernel13GemmUniversalIN4cute5tupleIJiiiiEEENS1_10collective13CollectiveMmaINS1_34MainloopSm90TmaGmmaWarpSpecializedILi4ENS5_IJNS4_1CILi1EEENSA_ILi2EEESB_EEENS1_35KernelTmaWarpSpecializedCooperativeEEENS5_IJNSA_ILi128EEESG_SG_EEENS_10bfloat16_tENS5_IJlSB_lEEESI_SJ_NS4_8TiledMMAINS4_8MMA_AtomIJNS4_4SM904GMMA28MMA_64x128x16_F32BF16BF16_SSILNSN_5MajorE0ELSP_0ELNSN_7ScaleInE1ELSQ_1EEEEEENS4_6LayoutINS5_IJSC_SB_SB_EEENS5_IJSB_NSA_ILi0EEESV_EEEEENS5_IJNS4_10UnderscoreESY_SY_EEEEENS4_23SM90_TMA_LOAD_MULTICASTENS4_14ComposedLayoutINS4_7SwizzleILi3ELi4ELi3EEENS4_18smem_ptr_flag_bitsILi16EEENST_INS5_IJNSA_ILi8EEENSA_ILi64EEEEEENS5_IJS18_SB_EEEEEEEvNS4_8identityENS4_13SM90_TMA_LOADES1C_vS1D_EENS_8epilogue10collective6detail29Sm90TmaWarpSpecializedAdapterINS1H_15DefaultEpilogueISI_SJ_SJ_NS1G_6thread17LinearCombinationISI_Li1EffLNS1L_9ScaleType4KindE0ELNS_15FloatRoundStyleE2ESI_EENS1_15EpilogueDefaultEEEEEvvEEEEvNT_6ParamsE)
        /*028c*/ 	.short	0x0210
        /*028e*/ 	.short	0x0470


	//----- nvinfo : EIATTR_SW_WAR
	.align		4
.L_43:
        /*0290*/ 	.byte	0x04, 0x36
        /*0292*/ 	.short	(.L_45 - .L_44)
.L_44:
        /*0294*/ 	.word	0x00000008
.L_45:


//--------------------- .nv.callgraph             --------------------------
	.section	.nv.callgraph,"",@"SHT_CUDA_CALLGRAPH"
	.align	4
	.sectionentsize	8
	.align		4
        /*0000*/ 	.word	0x00000000
	.align		4
        /*0004*/ 	.word	0xffffffff
	.align		4
        /*0008*/ 	.word	index@(_ZN7cutlass13device_kernelINS_4gemm6kernel13GemmUniversalIN4cute5tupleIJiiiiEEENS1_10collective13CollectiveMmaINS1_34MainloopSm90TmaGmmaWarpSpecializedILi4ENS5_IJNS4_1CILi1EEENSA_ILi2EEESB_EEENS1_35KernelTmaWarpSpecializedCooperativeEEENS5_IJNSA_ILi128EEESG_SG_EEENS_10bfloat16_tENS5_IJlSB_lEEESI_SJ_NS4_8TiledMMAINS4_8MMA_AtomIJNS4_4SM904GMMA28MMA_64x128x16_F32BF16BF16_SSILNSN_5MajorE0ELSP_0ELNSN_7ScaleInE1ELSQ_1EEEEEENS4_6LayoutINS5_IJSC_SB_SB_EEENS5_IJSB_NSA_ILi0EEESV_EEEEENS5_IJNS4_10UnderscoreESY_SY_EEEEENS4_23SM90_TMA_LOAD_MULTICASTENS4_14ComposedLayoutINS4_7SwizzleILi3ELi4ELi3EEENS4_18smem_ptr_flag_bitsILi16EEENST_INS5_IJNSA_ILi8EEENSA_ILi64EEEEEENS5_IJS18_SB_EEEEEEEvNS4_8identityENS4_13SM90_TMA_LOADES1C_vS1D_EENS_8epilogue10collective6detail29Sm90TmaWarpSpecializedAdapterINS1H_15DefaultEpilogueISI_SJ_SJ_NS1G_6thread17LinearCombinationISI_Li1EffLNS1L_9ScaleType4KindE0ELNS_15FloatRoundStyleE2ESI_EENS1_15EpilogueDefaultEEEEEvvEEEEvNT_6ParamsE)
	.align		4
        /*000c*/ 	.word	index@(__assertfail)
	.align		4
        /*0010*/ 	.word	0x00000000
	.align		4
        /*0014*/ 	.word	0xfffffffe
	.align		4
        /*0018*/ 	.word	0x00000000
	.align		4
        /*001c*/ 	.word	0xfffffffd
	.align		4
        /*0020*/ 	.word	0x00000000
	.align		4
        /*0024*/ 	.word	0xfffffffc


//--------------------- .nv.constant4             --------------------------
	.section	.nv.constant4,"a",@progbits
	.align	8
	.align		8
.nv.constant4:
        /*0000*/ 	.dword	__assertfail
	.align		8
        /*0008*/ 	.dword	__unnamed_1
	.align		8
        /*0010*/ 	.dword	_ZN39_INTERNAL_49cc0272_4_k_cu_88e0cdba_30714cuda3std3__45__cpo5beginE
	.align		8
        /*0018*/ 	.dword	_ZN39_INTERNAL_49cc0272_4_k_cu_88e0cdba_30714cuda3std3__45__cpo3endE
	.align		8
        /*0020*/ 	.dword	_ZN39_INTERNAL_49cc0272_4_k_cu_88e0cdba_30714cuda3std3__45__cpo6cbeginE
	.align		8
        /*0028*/ 	.dword	_ZN39_INTERNAL_49cc0272_4_k_cu_88e0cdba_30714cuda3std3__45__cpo4cendE
	.align		8
        /*0030*/ 	.dword	_ZN39_INTERNAL_49cc0272_4_k_cu_88e0cdba_30714cuda3std3__441_GLOBAL__N__49cc0272_4_k_cu_88e0cdba_30716ignoreE
	.align		8
        /*0038*/ 	.dword	_ZN39_INTERNAL_49cc0272_4_k_cu_88e0cdba_30714cuda3std3__419piecewise_constructE
	.align		8
        /*0040*/ 	.dword	_ZN39_INTERNAL_49cc0272_4_k_cu_88e0cdba_30714cuda3std3__48in_placeE
	.align		8
        /*0048*/ 	.dword	_ZN39_INTERNAL_49cc0272_4_k_cu_88e0cdba_30714cuda3std6ranges3__45__cpo4swapE
	.align		8
        /*0050*/ 	.dword	_ZN39_INTERNAL_49cc0272_4_k_cu_88e0cdba_30714cuda3std6ranges3__45__cpo9iter_moveE
	.align		8
        /*0058*/ 	.dword	_ZN39_INTERNAL_49cc0272_4_k_cu_88e0cdba_30714cute7productE
	.align		8
        /*0060*/ 	.dword	_ZN39_INTERNAL_49cc0272_4_k_cu_88e0cdba_30714cute1_E
	.align		8
        /*0068*/ 	.dword	$str$22
	.align		8
        /*0070*/ 	.dword	$str$23


//--------------------- .text._ZN7cutlass13device_kernelINS_4gemm6kernel13GemmUniversalIN4cute5tupleIJiiiiEEENS1_10collective13CollectiveMmaINS1_34MainloopSm90TmaGmmaWarpSpecializedILi4ENS5_IJNS4_1CILi1EEENSA_ILi2EEESB_EEENS1_35KernelTmaWarpSpecializedCooperativeEEENS5_IJNSA_ILi128EEESG_SG_EEENS_10bfloat16_tENS5_IJlSB_lEEESI_SJ_NS4_8TiledMMAINS4_8MMA_AtomIJNS4_4SM904GMMA28MMA_64x128x16_F32BF16BF16_SSILNSN_5MajorE0ELSP_0ELNSN_7ScaleInE1ELSQ_1EEEEEENS4_6LayoutINS5_IJSC_SB_SB_EEENS5_IJSB_NSA_ILi0EEESV_EEEEENS5_IJNS4_10UnderscoreESY_SY_EEEEENS4_23SM90_TMA_LOAD_MULTICASTENS4_14ComposedLayoutINS4_7SwizzleILi3ELi4ELi3EEENS4_18smem_ptr_flag_bitsILi16EEENST_INS5_IJNSA_ILi8EEENSA_ILi64EEEEEENS5_IJS18_SB_EEEEEEEvNS4_8identityENS4_13SM90_TMA_LOADES1C_vS1D_EENS_8epilogue10collective6detail29Sm90TmaWarpSpecializedAdapterINS1H_15DefaultEpilogueISI_SJ_SJ_NS1G_6thread17LinearCombinationISI_Li1EffLNS1L_9ScaleType4KindE0ELNS_15FloatRoundStyleE2ESI_EENS1_15EpilogueDefaultEEEEEvvEEEEvNT_6ParamsE --------------------------
	.section	.text._ZN7cutlass13device_kernelINS_4gemm6kernel13GemmUniversalIN4cute5tupleIJiiiiEEENS1_10collective13CollectiveMmaINS1_34MainloopSm90TmaGmmaWarpSpecializedILi4ENS5_IJNS4_1CILi1EEENSA_ILi2EEESB_EEENS1_35KernelTmaWarpSpecializedCooperativeEEENS5_IJNSA_ILi128EEESG_SG_EEENS_10bfloat16_tENS5_IJlSB_lEEESI_SJ_NS4_8TiledMMAINS4_8MMA_AtomIJNS4_4SM904GMMA28MMA_64x128x16_F32BF16BF16_SSILNSN_5MajorE0ELSP_0ELNSN_7ScaleInE1ELSQ_1EEEEEENS4_6LayoutINS5_IJSC_SB_SB_EEENS5_IJSB_NSA_ILi0EEESV_EEEEENS5_IJNS4_10UnderscoreESY_SY_EEEEENS4_23SM90_TMA_LOAD_MULTICASTENS4_14ComposedLayoutINS4_7SwizzleILi3ELi4ELi3EEENS4_18smem_ptr_flag_bitsILi16EEENST_INS5_IJNSA_ILi8EEENSA_ILi64EEEEEENS5_IJS18_SB_EEEEEEEvNS4_8identityENS4_13SM90_TMA_LOADES1C_vS1D_EENS_8epilogue10collective6detail29Sm90TmaWarpSpecializedAdapterINS1H_15DefaultEpilogueISI_SJ_SJ_NS1G_6thread17LinearCombinationISI_Li1EffLNS1L_9ScaleType4KindE0ELNS_15FloatRoundStyleE2ESI_EENS1_15EpilogueDefaultEEEEEvvEEEEvNT_6ParamsE,"ax",@progbits
	.align	128
.text._ZN7cutlass13device_kernelINS_4gemm6kernel13GemmUniversalIN4cute5tupleIJiiiiEEENS1_10collective13CollectiveMmaINS1_34MainloopSm90TmaGmmaWarpSpecializedILi4ENS5_IJNS4_1CILi1EEENSA_ILi2EEESB_EEENS1_35KernelTmaWarpSpecializedCooperativeEEENS5_IJNSA_ILi128EEESG_SG_EEENS_10bfloat16_tENS5_IJlSB_lEEESI_SJ_NS4_8TiledMMAINS4_8MMA_AtomIJNS4_4SM904GMMA28MMA_64x128x16_F32BF16BF16_SSILNSN_5MajorE0ELSP_0ELNSN_7ScaleInE1ELSQ_1EEEEEENS4_6LayoutINS5_IJSC_SB_SB_EEENS5_IJSB_NSA_ILi0EEESV_EEEEENS5_IJNS4_10UnderscoreESY_SY_EEEEENS4_23SM90_TMA_LOAD_MULTICASTENS4_14ComposedLayoutINS4_7SwizzleILi3ELi4ELi3EEENS4_18smem_ptr_flag_bitsILi16EEENST_INS5_IJNSA_ILi8EEENSA_ILi64EEEEEENS5_IJS18_SB_EEEEEEEvNS4_8identityENS4_13SM90_TMA_LOADES1C_vS1D_EENS_8epilogue10collective6detail29Sm90TmaWarpSpecializedAdapterINS1H_15DefaultEpilogueISI_SJ_SJ_NS1G_6thread17LinearCombinationISI_Li1EffLNS1L_9ScaleType4KindE0ELNS_15FloatRoundStyleE2ESI_EENS1_15EpilogueDefaultEEEEEvvEEEEvNT_6ParamsE:
        .type           _ZN7cutlass13device_kernelINS_4gemm6kernel13GemmUniversalIN4cute5tupleIJiiiiEEENS1_10collective13CollectiveMmaINS1_34MainloopSm90TmaGmmaWarpSpecializedILi4ENS5_IJNS4_1CILi1EEENSA_ILi2EEESB_EEENS1_35KernelTmaWarpSpecializedCooperativeEEENS5_IJNSA_ILi128EEESG_SG_EEENS_10bfloat16_tENS5_IJlSB_lEEESI_SJ_NS4_8TiledMMAINS4_8MMA_AtomIJNS4_4SM904GMMA28MMA_64x128x16_F32BF16BF16_SSILNSN_5MajorE0ELSP_0ELNSN_7ScaleInE1ELSQ_1EEEEEENS4_6LayoutINS5_IJSC_SB_SB_EEENS5_IJSB_NSA_ILi0EEESV_EEEEENS5_IJNS4_10UnderscoreESY_SY_EEEEENS4_23SM90_TMA_LOAD_MULTICASTENS4_14ComposedLayoutINS4_7SwizzleILi3ELi4ELi3EEENS4_18smem_ptr_flag_bitsILi16EEENST_INS5_IJNSA_ILi8EEENSA_ILi64EEEEEENS5_IJS18_SB_EEEEEEEvNS4_8identityENS4_13SM90_TMA_LOADES1C_vS1D_EENS_8epilogue10collective6detail29Sm90TmaWarpSpecializedAdapterINS1H_15DefaultEpilogueISI_SJ_SJ_NS1G_6thread17LinearCombinationISI_Li1EffLNS1L_9ScaleType4KindE0ELNS_15FloatRoundStyleE2ESI_EENS1_15EpilogueDefaultEEEEEvvEEEEvNT_6ParamsE,@function
        .size           _ZN7cutlass13device_kernelINS_4gemm6kernel13GemmUniversalIN4cute5tupleIJiiiiEEENS1_10collective13CollectiveMmaINS1_34MainloopSm90TmaGmmaWarpSpecializedILi4ENS5_IJNS4_1CILi1EEENSA_ILi2EEESB_EEENS1_35KernelTmaWarpSpecializedCooperativeEEENS5_IJNSA_ILi128EEESG_SG_EEENS_10bfloat16_tENS5_IJlSB_lEEESI_SJ_NS4_8TiledMMAINS4_8MMA_AtomIJNS4_4SM904GMMA28MMA_64x128x16_F32BF16BF16_SSILNSN_5MajorE0ELSP_0ELNSN_7ScaleInE1ELSQ_1EEEEEENS4_6LayoutINS5_IJSC_SB_SB_EEENS5_IJSB_NSA_ILi0EEESV_EEEEENS5_IJNS4_10UnderscoreESY_SY_EEEEENS4_23SM90_TMA_LOAD_MULTICASTENS4_14ComposedLayoutINS4_7SwizzleILi3ELi4ELi3EEENS4_18smem_ptr_flag_bitsILi16EEENST_INS5_IJNSA_ILi8EEENSA_ILi64EEEEEENS5_IJS18_SB_EEEEEEEvNS4_8identityENS4_13SM90_TMA_LOADES1C_vS1D_EENS_8epilogue10collective6detail29Sm90TmaWarpSpecializedAdapterINS1H_15DefaultEpilogueISI_SJ_SJ_NS1G_6thread17LinearCombinationISI_Li1EffLNS1L_9ScaleType4KindE0ELNS_15FloatRoundStyleE2ESI_EENS1_15EpilogueDefaultEEEEEvvEEEEvNT_6ParamsE,(.L_x_197 - _ZN7cutlass13device_kernelINS_4gemm6kernel13GemmUniversalIN4cute5tupleIJiiiiEEENS1_10collective13CollectiveMmaINS1_34MainloopSm90TmaGmmaWarpSpecializedILi4ENS5_IJNS4_1CILi1EEENSA_ILi2EEESB_EEENS1_35KernelTmaWarpSpecializedCooperativeEEENS5_IJNSA_ILi128EEESG_SG_EEENS_10bfloat16_tENS5_IJlSB_lEEESI_SJ_NS4_8TiledMMAINS4_8MMA_AtomIJNS4_4SM904GMMA28MMA_64x128x16_F32BF16BF16_SSILNSN_5MajorE0ELSP_0ELNSN_7ScaleInE1ELSQ_1EEEEEENS4_6LayoutINS5_IJSC_SB_SB_EEENS5_IJSB_NSA_ILi0EEESV_EEEEENS5_IJNS4_10UnderscoreESY_SY_EEEEENS4_23SM90_TMA_LOAD_MULTICASTENS4_14ComposedLayoutINS4_7SwizzleILi3ELi4ELi3EEENS4_18smem_ptr_flag_bitsILi16EEENST_INS5_IJNSA_ILi8EEENSA_ILi64EEEEEENS5_IJS18_SB_EEEEEEEvNS4_8identityENS4_13SM90_TMA_LOADES1C_vS1D_EENS_8epilogue10collective6detail29Sm90TmaWarpSpecializedAdapterINS1H_15DefaultEpilogueISI_SJ_SJ_NS1G_6thread17LinearCombinationISI_Li1EffLNS1L_9ScaleType4KindE0ELNS_15FloatRoundStyleE2ESI_EENS1_15EpilogueDefaultEEEEEvvEEEEvNT_6ParamsE)
        .other          _ZN7cutlass13device_kernelINS_4gemm6kernel13GemmUniversalIN4cute5tupleIJiiiiEEENS1_10collective13CollectiveMmaINS1_34MainloopSm90TmaGmmaWarpSpecializedILi4ENS5_IJNS4_1CILi1EEENSA_ILi2EEESB_EEENS1_35KernelTmaWarpSpecializedCooperativeEEENS5_IJNSA_ILi128EEESG_SG_EEENS_10bfloat16_tENS5_IJlSB_lEEESI_SJ_NS4_8TiledMMAINS4_8MMA_AtomIJNS4_4SM904GMMA28MMA_64x128x16_F32BF16BF16_SSILNSN_5MajorE0ELSP_0ELNSN_7ScaleInE1ELSQ_1EEEEEENS4_6LayoutINS5_IJSC_SB_SB_EEENS5_IJSB_NSA_ILi0EEESV_EEEEENS5_IJNS4_10UnderscoreESY_SY_EEEEENS4_23SM90_TMA_LOAD_MULTICASTENS4_14ComposedLayoutINS4_7SwizzleILi3ELi4ELi3EEENS4_18smem_ptr_flag_bitsILi16EEENST_INS5_IJNSA_ILi8EEENSA_ILi64EEEEEENS5_IJS18_SB_EEEEEEEvNS4_8identityENS4_13SM90_TMA_LOADES1C_vS1D_EENS_8epilogue10collective6detail29Sm90TmaWarpSpecializedAdapterINS1H_15DefaultEpilogueISI_SJ_SJ_NS1G_6thread17LinearCombinationISI_Li1EffLNS1L_9ScaleType4KindE0ELNS_15FloatRoundStyleE2ESI_EENS1_15EpilogueDefaultEEEEEvvEEEEvNT_6ParamsE,@"STO_CUDA_ENTRY STV_DEFAULT"
_ZN7cutlass13device_kernelINS_4gemm6kernel13GemmUniversalIN4cute5tupleIJiiiiEEENS1_10collective13CollectiveMmaINS1_34MainloopSm90TmaGmmaWarpSpecializedILi4ENS5_IJNS4_1CILi1EEENSA_ILi2EEESB_EEENS1_35KernelTmaWarpSpecializedCooperativeEEENS5_IJNSA_ILi128EEESG_SG_EEENS_10bfloat16_tENS5_IJlSB_lEEESI_SJ_NS4_8TiledMMAINS4_8MMA_AtomIJNS4_4SM904GMMA28MMA_64x128x16_F32BF16BF16_SSILNSN_5MajorE0ELSP_0ELNSN_7ScaleInE1ELSQ_1EEEEEENS4_6LayoutINS5_IJSC_SB_SB_EEENS5_IJSB_NSA_ILi0EEESV_EEEEENS5_IJNS4_10UnderscoreESY_SY_EEEEENS4_23SM90_TMA_LOAD_MULTICASTENS4_14ComposedLayoutINS4_7SwizzleILi3ELi4ELi3EEENS4_18smem_ptr_flag_bitsILi16EEENST_INS5_IJNSA_ILi8EEENSA_ILi64EEEEEENS5_IJS18_SB_EEEEEEEvNS4_8identityENS4_13SM90_TMA_LOADES1C_vS1D_EENS_8epilogue10collective6detail29Sm90TmaWarpSpecializedAdapterINS1H_15DefaultEpilogueISI_SJ_SJ_NS1G_6thread17LinearCombinationISI_Li1EffLNS1L_9ScaleType4KindE0ELNS_15FloatRoundStyleE2ESI_EENS1_15EpilogueDefaultEEEEEvvEEEEvNT_6ParamsE:
[----:B------:R-:W0:Y:S01]  /*0000*/  LDC R1, c[0x0][0x28] ;  /* 0x00000a00ff017b82 */ /* 0x000e220000000800 */
[----:B------:R-:W1:Y:S01]  /*0010*/  S2R R94, SR_TID.X ;  /* 0x00000000005e7919 */ /* 0x000e620000002100 */
[----:B------:R-:W-:Y:S01]  /*0020*/  ELECT P0, URZ, PT ;  /* 0x00000000003f782f */ /* 0x000fe20003800000 */
[----:B------:R-:W-:Y:S01]  /*0030*/  BSSY B0, `(.L_x_0) ;  /* 0x000000f000007945 */ /* 0x000fe20003800000 */
[--C-:B-1----:R-:W-:Y:S02]  /*0040*/  SHF.R.U32.HI R0, RZ, 0x5, R94.reuse ;  /* 0x00000005ff007819 */ /* 0x102fe4000001165e */
[----:B------:R-:W-:-:S03]  /*0050*/  SHF.R.U32.HI R6, RZ, 0x7, R94 ;  /* 0x00000007ff067819 */ /* 0x000fc6000001165e */
[----:B------:R-:W1:Y:S04]  /*0060*/  SHFL.IDX PT, R3, R0, RZ, 0x1f ;  /* 0x00001fff00037589 */ /* 0x000e6800000e0000 */
[----:B------:R2:W3:Y:S01]  /*0070*/  SHFL.IDX PT, R2, R6, RZ, 0x1f ;  /* 0x00001fff06027589 */ /* 0x0004e200000e0000 */
[----:B-1----:R-:W-:-:S13]  /*0080*/  ISETP.NE.OR P0, PT, R3, RZ, !P0 ;  /* 0x000000ff0300720c */ /* 0x002fda0004705670 */
[----:B0-23--:R-:W-:Y:S05]  /*0090*/  @P0 BRA `(.L_x_1) ;  /* 0x0000000000200947 */ /* 0x00dfea0003800000 */
[----:B------:R-:W-:Y:S02]  /*00a0*/  ULDC.64 UR4, c[0x0][0x198] ;  /* 0x0000660000047ab9 */ /* 0x000fe40000000a00 */
[----:B------:R-:W-:Y:S02]  /*00b0*/  UIADD3 UR6, UP0, UR4, 0xf0, URZ ;  /* 0x000000f004067890 */ /* 0x000fe4000ff1e03f */
[----:B------:R-:W-:Y:S02]  /*00c0*/  UIADD3 UR4, UP1, UR4, 0x1f0, URZ ;  /* 0x000001f004047890 */ /* 0x000fe4000ff3e03f */
[----:B------:R-:W-:Y:S02]  /*00d0*/  UIADD3.X UR7, URZ, UR5, URZ, UP0, !UPT ;  /* 0x000000053f077290 */ /* 0x000fe400087fe43f */
[----:B------:R-:W-:-:S07]  /*00e0*/  UIADD3.X UR5, URZ, UR5, URZ, UP1, !UPT ;  /* 0x000000053f057290 */ /* 0x000fce0008ffe43f */
[----:B------:R0:W-:Y:S02]  /*00f0*/  UTMACCTL.PF [UR6] ;  /* 0x00000000060079b9 */ /* 0x0001e40008040000 */
[----:B------:R0:W-:Y:S02]  /*0100*/  UTMACCTL.PF [UR4] ;  /* 0x00000000040079b9 */ /* 0x0001e40008040000 */
[----:B0-----:R-:W-:Y:S01]  /*0110*/  NOP ;  /* 0x0000000000007918 */ /* 0x001fe20000000000 */
.L_x_1:
[----:B------:R-:W-:Y:S05]  /*0120*/  BSYNC B0 ;  /* 0x0000000000007941 */ /* 0x000fea0003800000 */
.L_x_0:
[----:B------:R-:W0:Y:S02]  /*0130*/  SHFL.IDX PT, R5, R0, RZ, 0x1f ;  /* 0x00001fff00057589 */ /* 0x000e2400000e0000 */
[----:B0-----:R-:W-:-:S13]  /*0140*/  ISETP.NE.AND P0, PT, R5, RZ, PT ;  /* 0x000000ff0500720c */ /* 0x001fda0003f05270 */
[----:B------:R-:W-:Y:S05]  /*0150*/  @P0 BRA `(.L_x_2) ;  /* 0x0000000000580947 */ /* 0x000fea0003800000 */
[----:B------:R-:W0:Y:S01]  /*0160*/  S2UR UR8, SR_CgaCtaId ;  /* 0x00000000000879c3 */ /* 0x000e220000008800 */
[----:B------:R-:W-:Y:S01]  /*0170*/  UMOV UR4, 0x400 ;  /* 0x0000040000047882 */ /* 0x000fe20000000000 */
[----:B------:R-:W-:Y:S01]  /*0180*/  UMOV UR5, 0x1 ;  /* 0x0000000100057882 */ /* 0x000fe20000000000 */
[----:B------:R-:W-:Y:S01]  /*0190*/  UMOV UR6, 0x4 ;  /* 0x0000000400067882 */ /* 0x000fe20000000000 */
[----:B------:R-:W-:Y:S01]  /*01a0*/  ELECT P0, URZ, PT ;  /* 0x00000000003f782f */ /* 0x000fe20003800000 */
[----:B------:R-:W-:-:S04]  /*01b0*/  UIADD3 UR6, -UR6, 0x100000, URZ ;  /* 0x0010000006067890 */ /* 0x000fc8000fffe13f */
[----:B------:R-:W-:Y:S02]  /*01c0*/  USHF.L.U32 UR7, UR6, 0xb, URZ ;  /* 0x0000000b06077899 */ /* 0x000fe4000800063f */
[----:B------:R-:W-:Y:S02]  /*01d0*/  USHF.L.U32 UR6, UR6, 0x1, URZ ;  /* 0x0000000106067899 */ /* 0x000fe4000800063f */
[----:B0-----:R-:W-:Y:S02]  /*01e0*/  ULEA UR8, UR8, UR4, 0x18 ;  /* 0x0000000408087291 */ /* 0x001fe4000f8ec03f */
[----:B------:R-:W-:-:S04]  /*01f0*/  UIADD3 UR4, -UR5, 0x100000, URZ ;  /* 0x0010000005047890 */ /* 0x000fc8000fffe13f */
[----:B------:R-:W-:Y:S02]  /*0200*/  USHF.L.U32 UR5, UR4, 0xb, URZ ;  /* 0x0000000b04057899 */ /* 0x000fe4000800063f */
[----:B------:R-:W-:Y:S01]  /*0210*/  USHF.L.U32 UR4, UR4, 0x1, URZ ;  /* 0x0000000104047899 */ /* 0x000fe2000800063f */
[----:B------:R-:W0:Y:S11]  /*0220*/  FENCE.VIEW.ASYNC.S ;  /* 0x00000000000073c6 */ /* 0x000e360000000000 */
[----:B0-----:R0:W1:Y:S01]  /*0230*/  SYNCS.EXCH.64 URZ, [UR8], UR4 ;  /* 0x00000004083f75b2 */ /* 0x0010620008000100 */
[----:B------:R0:W2:Y:S01]  /*0240*/  SYNCS.EXCH.64 URZ, [UR8+0x20], UR6 ;  /* 0x00002006083f75b2 */ /* 0x0000a20008000100 */
[----:B------:R0:W3:Y:S01]  /*0250*/  SYNCS.EXCH.64 URZ, [UR8+0x8], UR4 ;  /* 0x00000804083f75b2 */ /* 0x0000e20008000100 */
[----:B------:R0:W4:Y:S01]  /*0260*/  SYNCS.EXCH.64 URZ, [UR8+0x28], UR6 ;  /* 0x00002806083f75b2 */ /* 0x0001220008000100 */
[----:B------:R0:W0:Y:S01]  /*0270*/  SYNCS.EXCH.64 URZ, [UR8+0x10], UR4 ;  /* 0x00001004083f75b2 */ /* 0x0000220008000100 */
[----:B------:R0:W0:Y:S01]  /*0280*/  SYNCS.EXCH.64 URZ, [UR8+0x30], UR6 ;  /* 0x00003006083f75b2 */ /* 0x0000220008000100 */
[----:B------:R0:W0:Y:S01]  /*0290*/  SYNCS.EXCH.64 URZ, [UR8+0x18], UR4 ;  /* 0x00001804083f75b2 */ /* 0x0000220008000100 */
[----:B------:R0:W0:Y:S01]  /*02a0*/  SYNCS.EXCH.64 URZ, [UR8+0x38], UR6 ;  /* 0x00003806083f75b2 */ /* 0x0000220008000100 */
[----:B------:R-:W-:Y:S01]  /*02b0*/  NOP ;  /* 0x0000000000007918 */ /* 0x000fe20000000000 */
.L_x_2:
[----:B------:R-:W-:Y:S01]  /*02c0*/  SHF.R.S32.HI R7, RZ, 0x1f, R94 ;  /* 0x0000001fff077819 */ /* 0x000fe2000001145e */
[----:B------:R-:W5:Y:S01]  /*02d0*/  SHFL.IDX PT, R0, R0, RZ, 0x1f ;  /* 0x00001fff00007589 */ /* 0x000f6200000e0000 */
[----:B0-----:R-:W0:Y:S01]  /*02e0*/  S2UR UR8, SR_CTAID.X ;  /* 0x00000000000879c3 */ /* 0x001e220000002500 */
[----:B------:R-:W-:Y:S02]  /*02f0*/  ELECT P0, URZ, PT ;  /* 0x00000000003f782f */ /* 0x000fe40003800000 */
[----:B------:R-:W-:Y:S01]  /*0300*/  LEA.HI R7, R7, R94, RZ, 0x7 ;  /* 0x0000005e07077211 */ /* 0x000fe200078f38ff */
[----:B------:R-:W1:Y:S01]  /*0310*/  S2R R4, SR_CTAID.Y ;  /* 0x0000000000047919 */ /* 0x000e620000002600 */
[----:B------:R-:W-:Y:S01]  /*0320*/  ULDC UR4, c[0x0][0x154] ;  /* 0x0000550000047ab9 */ /* 0x000fe20000000800 */
[----:B------:R-:W-:Y:S01]  /*0330*/  NOP ;  /* 0x0000000000007918 */ /* 0x000fe20000000000 */
[----:B------:R-:W-:Y:S01]  /*0340*/  LOP3.LUT R7, R7, 0xffffff80, RZ, 0xc0, !PT ;  /* 0xffffff8007077812 */ /* 0x000fe200078ec0ff */
[----:B------:R-:W-:Y:S01]  /*0350*/  NOP ;  /* 0x0000000000007918 */ /* 0x000fe20000000000 */
[----:B------:R-:W2:Y:S03]  /*0360*/  LDC R14, c[0x0][0x140] ;  /* 0x00005000ff0e7b82 */ /* 0x000ea60000000800 */
[----:B------:R-:W-:-:S05]  /*0370*/  IMAD.IADD R7, R94, 0x1, -R7 ;  /* 0x000000015e077824 */ /* 0x000fca00078e0a07 */
[----:B------:R-:W-:Y:S01]  /*0380*/  SHF.R.S32.HI R8, RZ, 0x1f, R7 ;  /* 0x0000001fff087819 */ /* 0x000fe20000011407 */
[----:B------:R-:W3:Y:S01]  /*0390*/  LDC R12, c[0x0][0x144] ;  /* 0x00005100ff0c7b82 */ /* 0x000ee20000000800 */
[----:B------:R-:W-:Y:S02]  /*03a0*/  LOP3.LUT P2, RZ, R7, 0x7, RZ, 0xc0, !PT ;  /* 0x0000000707ff7812 */ /* 0x000fe4000784c0ff */
[----:B------:R-:W-:Y:S02]  /*03b0*/  LEA.HI R8, R8, R7, RZ, 0x3 ;  /* 0x0000000708087211 */ /* 0x000fe400078f18ff */
[----:B-----5:R-:W-:Y:S02]  /*03c0*/  ISETP.NE.OR P0, PT, R0, RZ, !P0 ;  /* 0x000000ff0000720c */ /* 0x020fe40004705670 */
[--C-:B------:R-:W-:Y:S02]  /*03d0*/  SHF.R.S32.HI R0, RZ, 0x3, R8.reuse ;  /* 0x00000003ff007819 */ /* 0x100fe40000011408 */
[----:B------:R-:W-:-:S02]  /*03e0*/  SHF.R.S32.HI R9, RZ, 0x1f, R8 ;  /* 0x0000001fff097819 */ /* 0x000fc40000011408 */
[----:B------:R-:W-:Y:S02]  /*03f0*/  SHF.R.S32.HI R8, RZ, 0x1f, R5 ;  /* 0x0000001fff087819 */ /* 0x000fe40000011405 */
[----:B------:R-:W-:Y:S02]  /*0400*/  LEA.HI R9, R9, R0, RZ, 0x2 ;  /* 0x0000000009097211 */ /* 0x000fe400078f10ff */
[----:B------:R-:W-:Y:S02]  /*0410*/  LEA.HI R8, R8, R5, RZ, 0x2 ;  /* 0x0000000508087211 */ /* 0x000fe400078f10ff */
[----:B-1----:R-:W-:Y:S01]  /*0420*/  I2FP.F32.U32 R11, R4 ;  /* 0x00000004000b7245 */ /* 0x002fe20000201000 */
[----:B------:R-:W-:Y:S01]  /*0430*/  VOTEU.ALL UP0, P0 ;  /* 0x00000000003f7886 */ /* 0x000fe20000000000 */
[----:B------:R-:W-:Y:S01]  /*0440*/  LOP3.LUT R10, R8, 0x3ffffffc, RZ, 0xc0, !PT ;  /* 0x3ffffffc080a7812 */ /* 0x000fe200078ec0ff */
[----:B------:R-:W-:Y:S01]  /*0450*/  VOTEU.ALL UP1, P0 ;  /* 0x00000000003f7886 */ /* 0x000fe20000020000 */
[----:B------:R-:W-:Y:S01]  /*0460*/  LOP3.LUT R9, R9, 0xfffffffc, RZ, 0xc0, !PT ;  /* 0xfffffffc09097812 */ /* 0x000fe200078ec0ff */
[----:B------:R-:W-:Y:S01]  /*0470*/  FMUL R13, R11, UR4 ;  /* 0x000000040b0d7c20 */ /* 0x000fe20008400000 */
[----:B------:R-:W1:Y:S01]  /*0480*/  @!UP0 S2UR UR7, SR_CgaCtaId ;  /* 0x00000000000789c3 */ /* 0x000e620000008800 */
[----:B------:R-:W-:Y:S01]  /*0490*/  IMAD.IADD R11, R5, 0x1, -R10 ;  /* 0x00000001050b7824 */ /* 0x000fe200078e0a0a */
[----:B0-----:R-:W-:Y:S01]  /*04a0*/  I2FP.F32.U32 R10, UR8 ;  /* 0x00000008000a7c45 */ /* 0x001fe20008201000 */
[----:B------:R-:W-:Y:S01]  /*04b0*/  IMAD.IADD R8, R0, 0x1, -R9 ;  /* 0x0000000100087824 */ /* 0x000fe200078e0a09 */
[----:B------:R-:W-:Y:S01]  /*04c0*/  ULDC UR4, c[0x0][0x150] ;  /* 0x0000540000047ab9 */ /* 0x000fe20000000800 */
[----:B------:R-:W0:Y:S01]  /*04d0*/  F2I.U32.TRUNC.NTZ R13, R13 ;  /* 0x0000000d000d7305 */ /* 0x000e22000020f000 */
[----:B------:R-:W-:Y:S01]  /*04e0*/  SHF.R.S32.HI R0, RZ, 0x1f, R3 ;  /* 0x0000001fff007819 */ /* 0x000fe20000011403 */
[----:B------:R-:W-:Y:S01]  /*04f0*/  FMUL R10, R10, UR4 ;  /* 0x000000040a0a7c20 */ /* 0x000fe20008400000 */
[----:B------:R-:W5:Y:S01]  /*0500*/  LDC R9, c[0x0][0x148] ;  /* 0x00005200ff097b82 */ /* 0x000f620000000800 */
[----:B------:R-:W-:Y:S01]  /*0510*/  IMAD R8, R11, 0x4, R8 ;  /* 0x000000040b087824 */ /* 0x000fe200078e0208 */
[----:B------:R-:W-:Y:S01]  /*0520*/  LEA.HI R0, R0, R3, RZ, 0x2 ;  /* 0x0000000300007211 */ /* 0x000fe200078f10ff */
[----:B------:R-:W-:Y:S01]  /*0530*/  UMOV UR4, 0x20 ;  /* 0x0000002000047882 */ /* 0x000fe20000000000 */
[----:B------:R-:W-:Y:S01]  /*0540*/  @!UP0 UMOV UR6, 0x400 ;  /* 0x0000040000068882 */ /* 0x000fe20000000000 */
[----:B------:R-:W4:Y:S01]  /*0550*/  F2I.U32.TRUNC.NTZ R10, R10 ;  /* 0x0000000a000a7305 */ /* 0x000f22000020f000 */
[----:B------:R-:W-:Y:S01]  /*0560*/  LOP3.LUT R0, R0, 0xfffffffc, RZ, 0xc0, !PT ;  /* 0xfffffffc00007812 */ /* 0x000fe200078ec0ff */
[----:B------:R-:W-:Y:S01]  /*0570*/  IMAD.SHL.U32 R19, R8, 0x4, RZ ;  /* 0x0000000408137824 */ /* 0x000fe200078e00ff */
[----:B------:R-:W-:-:S04]  /*0580*/  @!UP0 UIADD3 UR4, -UR4, 0x100000, URZ ;  /* 0x0010000004048890 */ /* 0x000fc8000fffe13f */
[----:B------:R-:W-:Y:S02]  /*0590*/  @!UP0 USHF.L.U32 UR5, UR4, 0xb, URZ ;  /* 0x0000000b04058899 */ /* 0x000fe4000800063f */
[----:B------:R-:W-:Y:S01]  /*05a0*/  @!UP0 USHF.L.U32 UR4, UR4, 0x1, URZ ;  /* 0x0000000104048899 */ /* 0x000fe2000800063f */
[----:B--2---:R-:W-:Y:S01]  /*05b0*/  ISETP.EQ.U32.AND P3, PT, R14, 0x1, PT ;  /* 0x000000010e00780c */ /* 0x004fe20003f62070 */
[----:B------:R-:W-:Y:S01]  /*05c0*/  IMAD.IADD R3, R3, 0x1, -R0 ;  /* 0x0000000103037824 */ /* 0x000fe200078e0a00 */
[----:B------:R-:W-:Y:S01]  /*05d0*/  LOP3.LUT R19, R8, 0xc, R19, 0x78, !PT ;  /* 0x0000000c08137812 */ /* 0x000fe200078e7813 */
[----:B0-----:R-:W-:Y:S02]  /*05e0*/  IMAD.MOV R22, RZ, RZ, -R13 ;  /* 0x000000ffff167224 */ /* 0x001fe400078e0a0d */
[----:B------:R-:W-:Y:S01]  /*05f0*/  VIADD R8, R2, 0xffffffff ;  /* 0xffffffff02087836 */ /* 0x000fe20000000000 */
[----:B-1----:R-:W-:Y:S01]  /*0600*/  @!UP0 ULEA UR6, UR7, UR6, 0x18 ;  /* 0x0000000607068291 */ /* 0x002fe2000f8ec03f */
[----:B------:R-:W-:Y:S01]  /*0610*/  ISETP.NE.AND P1, PT, R3, 0x3, PT ;  /* 0x000000030300780c */ /* 0x000fe20003f25270 */
[----:B------:R-:W-:Y:S01]  /*0620*/  VOTEU.ALL UP0, P0 ;  /* 0x00000000003f7886 */ /* 0x000fe20000000000 */
[----:B------:R-:W-:Y:S01]  /*0630*/  ISETP.LT.U32.AND P0, PT, R19, 0x2, !P2 ;  /* 0x000000021300780c */ /* 0x000fe20005701070 */
[----:B----4-:R-:W-:Y:S01]  /*0640*/  IMAD.MOV R7, RZ, RZ, -R10 ;  /* 0x000000ffff077224 */ /* 0x010fe200078e0a0a */
[----:B------:R-:W-:-:S02]  /*0650*/  ISETP.EQ.OR P1, PT, R3, RZ, !P1 ;  /* 0x000000ff0300720c */ /* 0x000fc40004f22670 */
[----:B------:R-:W-:Y:S01]  /*0660*/  ISETP.GE.U32.AND P5, PT, R8, 0x2, PT ;  /* 0x000000020800780c */ /* 0x000fe20003fa6070 */
[----:B-----5:R-:W-:Y:S01]  /*0670*/  IMAD R0, R9, R22, R4 ;  /* 0x0000001609007224 */ /* 0x020fe200078e0204 */
[----:B------:R-:W-:Y:S01]  /*0680*/  ISETP.EQ.AND P1, PT, R2, RZ, P1 ;  /* 0x000000ff0200720c */ /* 0x000fe20000f22270 */
[----:B---3--:R-:W-:Y:S01]  /*0690*/  IMAD R7, R12, R7, UR8 ;  /* 0x000000080c077e24 */ /* 0x008fe2000f8e0207 */
[----:B------:R-:W-:Y:S01]  /*06a0*/  ISETP.NE.AND P2, PT, R2, RZ, PT ;  /* 0x000000ff0200720c */ /* 0x000fe20003f45270 */
[----:B------:R-:W0:Y:S02]  /*06b0*/  FENCE.VIEW.ASYNC.S ;  /* 0x00000000000073c6 */ /* 0x000e240000000000 */
[----:B0-----:R0:W1:Y:S01]  /*06c0*/  @!UP0 SYNCS.EXCH.64 URZ, [UR6+0x50], UR4 ;  /* 0x00005004063f85b2 */ /* 0x0010620008000100 */
[----:B------:R-:W-:Y:S02]  /*06d0*/  ISETP.NE.AND P4, PT, R0, R19, PT ;  /* 0x000000130000720c */ /* 0x000fe40003f85270 */
[----:B------:R-:W-:-:S02]  /*06e0*/  SEL R18, RZ, 0x1, !P1 ;  /* 0x00000001ff127807 */ /* 0x000fc40004800000 */
[----:B------:R-:W-:Y:S02]  /*06f0*/  ISETP.EQ.OR P4, PT, R7, RZ, !P4 ;  /* 0x000000ff0700720c */ /* 0x000fe40006782670 */
[----:B------:R-:W-:Y:S02]  /*0700*/  LOP3.LUT R0, R94, 0x7f, RZ, 0xc0, !PT ;  /* 0x0000007f5e007812 */ /* 0x000fe400078ec0ff */
[----:B------:R-:W-:Y:S02]  /*0710*/  PLOP3.LUT P0, PT, P0, P4, PT, 0x80, 0x0 ;  /* 0x000000000000781c */ /* 0x000fe40000709070 */
[----:B------:R-:W-:Y:S02]  /*0720*/  SEL R18, R18, 0x2, P5 ;  /* 0x0000000212127807 */ /* 0x000fe40002800000 */
[----:B------:R-:W-:Y:S01]  /*0730*/  P2R R102, PR, RZ, 0x1 ;  /* 0x00000001ff667803 */ /* 0x000fe20000000000 */
[----:B------:R0:W2:Y:S01]  /*0740*/  @!UP1 SYNCS.EXCH.64 URZ, [UR6+0x58], UR4 ;  /* 0x00005804063f95b2 */ /* 0x0000a20008000100 */
[----:B------:R-:W-:Y:S01]  /*0750*/  NOP ;  /* 0x0000000000007918 */ /* 0x000fe20000000000 */
[----:B------:R-:W-:Y:S06]  /*0760*/  @!P3 BRA `(.L_x_3) ;  /* 0x000000000008b947 */ /* 0x000fec0003800000 */
[----:B-12---:R-:W-:Y:S01]  /*0770*/  UCGABAR_ARV ;  /* 0x00000000000079c7 */ /* 0x006fe20008000000 */
[----:B------:R-:W-:Y:S05]  /*0780*/  BRA `(.L_x_4) ;  /* 0x0000000000047947 */ /* 0x000fea0003800000 */
.L_x_3:
[----:B-12---:R-:W-:Y:S01]  /*0790*/  NOP ;  /* 0x0000000000007918 */ /* 0x006fe20000000000 */
.L_x_4:
[----:B------:R-:W1:Y:S01]  /*07a0*/  LDC R2, c[0x0][0x65c] ;  /* 0x00019700ff027b82 */ /* 0x000e620000000800 */
[----:B------:R-:W-:Y:S02]  /*07b0*/  IMAD.U32 R10, RZ, RZ, UR8 ;  /* 0x00000008ff0a7e24 */ /* 0x000fe4000f8e00ff */
[----:B------:R-:W-:Y:S01]  /*07c0*/  IMAD.MOV.U32 R11, RZ, RZ, RZ ;  /* 0x000000ffff0b7224 */ /* 0x000fe200078e00ff */
[----:B-1----:R-:W-:-:S04]  /*07d0*/  ISETP.NE.AND P1, PT, R2, 0x1, PT ;  /* 0x000000010200780c */ /* 0x002fc80003f25270 */
[----:B------:R-:W-:-:S09]  /*07e0*/  P2R R5, PR, RZ, 0x2 ;  /* 0x00000002ff057803 */ /* 0x000fd20000000000 */
[----:B------:R-:W1:Y:S01]  /*07f0*/  @P1 LDC R17, c[0x0][0x10] ;  /* 0x00000400ff111b82 */ /* 0x000e620000000800 */
[----:B------:R-:W-:Y:S02]  /*0800*/  @P1 IMAD.MOV.U32 R5, RZ, RZ, RZ ;  /* 0x000000ffff051224 */ /* 0x000fe400078e00ff */
[----:B------:R-:W-:-:S05]  /*0810*/  @P1 IMAD.MOV.U32 R15, RZ, RZ, RZ ;  /* 0x000000ffff0f1224 */ /* 0x000fca00078e00ff */
[----:B------:R-:W2:Y:S01]  /*0820*/  @!P1 LDC R13, c[0x0][0xc] ;  /* 0x00000300ff0d9b82 */ /* 0x000ea20000000800 */
[----:B0-----:R-:W-:Y:S01]  /*0830*/  ULDC UR4, c[0x0][0xc] ;  /* 0x0000030000047ab9 */ /* 0x001fe20000000800 */
[----:B------:R-:W-:Y:S01]  /*0840*/  ULDC UR5, c[0x0][0x10] ;  /* 0x0000040000057ab9 */ /* 0x000fe20000000800 */
[----:B------:R-:W-:Y:S01]  /*0850*/  ULDC UR6, c[0x0][0x14] ;  /* 0x0000050000067ab9 */ /* 0x000fe20000000800 */
[----:B------:R-:W-:-:S04]  /*0860*/  UIMAD.WIDE.U32 UR4, UR4, UR5, URZ ;  /* 0x00000005040472a5 */ /* 0x000fc8000f8e003f */
[----:B------:R-:W-:Y:S02]  /*0870*/  UIMAD.WIDE.U32 UR38, UR4, UR6, URZ ;  /* 0x00000006042672a5 */ /* 0x000fe4000f8e003f */
[----:B------:R-:W-:-:S04]  /*0880*/  UIMAD UR41, UR5, UR6, URZ ;  /* 0x00000006052972a4 */ /* 0x000fc8000f8e023f */
[----:B------:R-:W-:Y:S01]  /*0890*/  UIADD3 UR41, UR39, UR41, URZ ;  /* 0x0000002927297290 */ /* 0x000fe2000fffe03f */
[----:B-1----:R-:W-:-:S04]  /*08a0*/  @P1 IMAD.WIDE.U32 R16, R17, UR8, R4 ;  /* 0x0000000811101c25 */ /* 0x002fc8000f8e0004 */
[----:B------:R-:W-:Y:S02]  /*08b0*/  @P1 IMAD.IADD R17, R17, 0x1, R15 ;  /* 0x0000000111111824 */ /* 0x000fe400078e020f */
[----:B--2---:R-:W-:-:S04]  /*08c0*/  @!P1 IMAD.WIDE.U32 R10, R4, R13, R10 ;  /* 0x0000000d040a9225 */ /* 0x004fc800078e000a */
[----:B------:R-:W-:Y:S02]  /*08d0*/  @!P1 IMAD.MOV.U32 R16, RZ, RZ, R10 ;  /* 0x000000ffff109224 */ /* 0x000fe400078e000a */
[----:B------:R-:W-:Y:S01]  /*08e0*/  @!P1 IMAD.MOV.U32 R17, RZ, RZ, R11 ;  /* 0x000000ffff119224 */ /* 0x000fe200078e000b */
[----:B------:R-:W-:Y:S06]  /*08f0*/  @!P3 BRA `(.L_x_5) ;  /* 0x00000000000cb947 */ /* 0x000fec0003800000 */
[----:B------:R-:W-:Y:S01]  /*0900*/  UCGABAR_WAIT ;  /* 0x0000000000007dc7 */ /* 0x000fe20008000000 */
[----:B------:R-:W-:Y:S01]  /*0910*/  CCTL.IVALL ;  /* 0x00000000ff00798f */ /* 0x000fe20002000000 */
[----:B------:R-:W-:Y:S05]  /*0920*/  BRA `(.L_x_6) ;  /* 0x0000000000047947 */ /* 0x000fea0003800000 */
.L_x_5:
[----:B------:R-:W-:Y:S06]  /*0930*/  BAR.SYNC.DEFER_BLOCKING 0x0 ;  /* 0x0000000000007b1d */ /* 0x000fec0000010000 */
.L_x_6:
[----:B------:R-:W-:Y:S05]  /*0940*/  @!P2 BRA `(.L_x_7) ;  /* 0x000000600060a947 */ /* 0x000fea0003800000 */
[----:B------:R-:W-:-:S13]  /*0950*/  ISETP.GT.U32.AND P0, PT, R8, 0x1, PT ;  /* 0x000000010800780c */ /* 0x000fda0003f04070 */
[----:B------:R-:W-:Y:S05]  /*0960*/  @P0 EXIT ;  /* 0x000000000000094d */ /* 0x000fea0003800000 */
[----:B------:R-:W-:Y:S01]  /*0970*/  ULDC.64 UR4, c[0x0][0x650] ;  /* 0x0001940000047ab9 */ /* 0x000fe20000000a00 */
[----:B------:R-:W-:Y:S01]  /*0980*/  PRMT R3, RZ, 0x7610, R3 ;  /* 0x00007610ff037816 */ /* 0x000fe20000000003 */
[----:B------:R-:W-:Y:S01]  /*0990*/  IMAD.MOV.U32 R101, RZ, RZ, -0x1 ;  /* 0xffffffffff657424 */ /* 0x000fe200078e00ff */
[----:B------:R-:W-:Y:S01]  /*09a0*/  ISETP.GE.U32.AND P0, PT, R16, UR4, PT ;  /* 0x0000000410007c0c */ /* 0x000fe2000bf06070 */
[----:B------:R-:W-:Y:S02]  /*09b0*/  IMAD.MOV.U32 R100, RZ, RZ, -0x1 ;  /* 0xffffffffff647424 */ /* 0x000fe400078e00ff */
[----:B------:R-:W-:Y:S01]  /*09c0*/  IMAD.MOV.U32 R99, RZ, RZ, -0x1 ;  /* 0xffffffffff637424 */ /* 0x000fe200078e00ff */
[----:B------:R-:W-:-:S13]  /*09d0*/  ISETP.GE.U32.AND.EX P0, PT, R17, UR5, PT, P0 ;  /* 0x0000000511007c0c */ /* 0x000fda000bf06100 */
[----:B------:R-:W-:Y:S05]  /*09e0*/  @P0 BRA `(.L_x_8) ;  /* 0x0000000400280947 */ /* 0x000fea0003800000 */
[----:B------:R-:W0:Y:S01]  /*09f0*/  LDC.64 R24, c[0x0][0x628] ;  /* 0x00018a00ff187b82 */ /* 0x000e220000000a00 */
[----:B------:R-:W-:Y:S02]  /*0a00*/  IMAD.MOV.U32 R10, RZ, RZ, R16 ;  /* 0x000000ffff0a7224 */ /* 0x000fe400078e0010 */
[----:B------:R-:W-:-:S05]  /*0a10*/  IMAD.MOV.U32 R11, RZ, RZ, R17 ;  /* 0x000000ffff0b7224 */ /* 0x000fca00078e0011 */
[----:B------:R-:W1:Y:S08]  /*0a20*/  LDC R8, c[0x0][0x630] ;  /* 0x00018c00ff087b82 */ /* 0x000e700000000800 */
[----:B------:R-:W2:Y:S01]  /*0a30*/  LDC.64 R26, c[0x0][0x620] ;  /* 0x00018800ff1a7b82 */ /* 0x000ea20000000a00 */
[----:B0-----:R-:W-:-:S04]  /*0a40*/  ISETP.NE.U32.AND P0, PT, R24, RZ, PT ;  /* 0x000000ff1800720c */ /* 0x001fc80003f05070 */
[----:B------:R-:W-:-:S13]  /*0a50*/  ISETP.NE.AND.EX P0, PT, R25, RZ, PT, P0 ;  /* 0x000000ff1900720c */ /* 0x000fda0003f05300 */
[----:B-12---:R-:W-:Y:S05]  /*0a60*/  @!P0 BRA `(.L_x_9) ;  /* 0x0000000000288947 */ /* 0x006fea0003800000 */
[----:B------:R-:W0:Y:S02]  /*0a70*/  LDC R3, c[0x0][0x634] ;  /* 0x00018d00ff037b82 */ /* 0x000e240000000800 */
[----:B0-----:R-:W-:-:S05]  /*0a80*/  IADD3 R3, P0, R16, R3, RZ ;  /* 0x0000000310037210 */ /* 0x001fca0007f1e0ff */
[----:B------:R-:W-:-:S04]  /*0a90*/  IMAD.X R21, RZ, RZ, R17, P0 ;  /* 0x000000ffff157224 */ /* 0x000fc800000e0611 */
[----:B------:R-:W-:-:S04]  /*0aa0*/  IMAD.WIDE.U32 R10, R21, R24, RZ ;  /* 0x00000018150a7225 */ /* 0x000fc800078e00ff */
[----:B------:R-:W-:-:S04]  /*0ab0*/  IMAD.WIDE.U32 R12, P0, R3, R25, R10 ;  /* 0x00000019030c7225 */ /* 0x000fc8000780000a */
[----:B------:R-:W-:-:S04]  /*0ac0*/  IMAD.WIDE.U32 R10, R3, R24, RZ ;  /* 0x00000018030a7225 */ /* 0x000fc800078e00ff */
[----:B------:R-:W-:Y:S01]  /*0ad0*/  IMAD.X R15, RZ, RZ, RZ, P0 ;  /* 0x000000ffff0f7224 */ /* 0x000fe200000e06ff */
[----:B------:R-:W-:Y:S01]  /*0ae0*/  IADD3 RZ, P0, R11, R12, RZ ;  /* 0x0000000c0bff7210 */ /* 0x000fe20007f1e0ff */
[----:B------:R-:W-:-:S04]  /*0af0*/  IMAD.MOV.U32 R14, RZ, RZ, R13 ;  /* 0x000000ffff0e7224 */ /* 0x000fc800078e000d */
[----:B------:R-:W-:-:S08]  /*0b00*/  IMAD.WIDE.U32.X R10, R21, R25, R14, P0 ;  /* 0x00000019150a7225 */ /* 0x000fd000000e040e */
.L_x_9:
[----:B------:R-:W0:Y:S01]  /*0b10*/  LDC.64 R30, c[0x0][0x640] ;  /* 0x00019000ff1e7b82 */ /* 0x000e220000000a00 */
[--C-:B------:R-:W-:Y:S01]  /*0b20*/  SHF.R.U64 R99, R10, R8, R11.reuse ;  /* 0x000000080a637219 */ /* 0x100fe2000000120b */
[----:B------:R-:W-:Y:S01]  /*0b30*/  IMAD R22, R9, R22, R4 ;  /* 0x0000001609167224 */ /* 0x000fe200078e0204 */
[----:B------:R-:W-:Y:S01]  /*0b40*/  SHF.R.U32.HI R3, RZ, R8, R11 ;  /* 0x00000008ff037219 */ /* 0x000fe2000001160b */
[----:B------:R-:W-:Y:S01]  /*0b50*/  IMAD.MOV.U32 R23, RZ, RZ, 0x1 ;  /* 0x00000001ff177424 */ /* 0x000fe200078e00ff */
[----:B------:R-:W-:-:S03]  /*0b60*/  IADD3 R5, P0, RZ, -R99, RZ ;  /* 0x80000063ff057210 */ /* 0x000fc60007f1e0ff */
[----:B------:R-:W1:Y:S02]  /*0b70*/  LDC R12, c[0x0][0x618] ;  /* 0x00018600ff0c7b82 */ /* 0x000e640000000800 */
[----:B------:R-:W-:Y:S02]  /*0b80*/  IMAD.X R3, RZ, RZ, ~R3, P0 ;  /* 0x000000ffff037224 */ /* 0x000fe400000e0e03 */
[----:B------:R-:W-:-:S04]  /*0b90*/  IMAD.WIDE.U32 R10, R5, R26, R16 ;  /* 0x0000001a050a7225 */ /* 0x000fc800078e0010 */
[----:B------:R-:W2:Y:S01]  /*0ba0*/  LDC R20, c[0x0][0x608] ;  /* 0x00018200ff147b82 */ /* 0x000ea20000000800 */
[----:B------:R-:W-:Y:S02]  /*0bb0*/  IMAD R8, R3, R26, RZ ;  /* 0x0000001a03087224 */ /* 0x000fe400078e02ff */
[----:B------:R-:W-:Y:S02]  /*0bc0*/  IMAD.MOV.U32 R3, RZ, RZ, -0x1 ;  /* 0xffffffffff037424 */ /* 0x000fe400078e00ff */
[----:B------:R-:W-:-:S03]  /*0bd0*/  IMAD R5, R5, R27, R8 ;  /* 0x0000001b05057224 */ /* 0x000fc600078e0208 */
[----:B------:R-:W3:Y:S01]  /*0be0*/  LDC R28, c[0x0][0x658] ;  /* 0x00019600ff1c7b82 */ /* 0x000ee20000000800 */
[----:B------:R-:W-:Y:S01]  /*0bf0*/  IMAD.IADD R5, R11, 0x1, R5 ;  /* 0x000000010b057824 */ /* 0x000fe200078e0205 */
[----:B0-----:R-:W-:-:S04]  /*0c00*/  ISETP.NE.U32.AND P0, PT, R30, RZ, PT ;  /* 0x000000ff1e00720c */ /* 0x001fc80003f05070 */
[----:B------:R-:W-:Y:S02]  /*0c10*/  ISETP.NE.AND.EX P0, PT, R31, RZ, PT, P0 ;  /* 0x000000ff1f00720c */ /* 0x000fe40003f05300 */
[----:B------:R-:W0:Y:S01]  /*0c20*/  LDC R24, c[0x0][0x600] ;  /* 0x00018000ff187b82 */ /* 0x000e220000000800 */
[-CC-:B-1----:R-:W-:Y:S02]  /*0c30*/  SHF.R.U64 R14, R10, R12.reuse, R5.reuse ;  /* 0x0000000c0a0e7219 */ /* 0x182fe40000001205 */
[----:B------:R-:W-:-:S05]  /*0c40*/  SHF.R.U32.HI R5, RZ, R12, R5 ;  /* 0x0000000cff057219 */ /* 0x000fca0000011605 */
[----:B------:R-:W1:Y:S01]  /*0c50*/  LDC R15, c[0x0][0x648] ;  /* 0x00019200ff0f7b82 */ /* 0x000e620000000800 */
[-CC-:B--2---:R-:W-:Y:S02]  /*0c60*/  SHF.R.U64 R27, R14, R20.reuse, R5.reuse ;  /* 0x000000140e1b7219 */ /* 0x184fe40000001205 */
[----:B------:R-:W-:-:S05]  /*0c70*/  SHF.R.U32.HI R5, RZ, R20, R5 ;  /* 0x00000014ff057219 */ /* 0x000fca0000011605 */
[----:B------:R-:W2:Y:S01]  /*0c80*/  LDC R21, c[0x0][0x638] ;  /* 0x00018e00ff157b82 */ /* 0x000ea20000000800 */
[-CC-:B---3--:R-:W-:Y:S02]  /*0c90*/  SHF.R.U64 R20, R27, R28.reuse, R5.reuse ;  /* 0x0000001c1b147219 */ /* 0x188fe40000001205 */
[-C--:B------:R-:W-:Y:S02]  /*0ca0*/  SHF.L.U32 R3, R3, R28.reuse, RZ ;  /* 0x0000001c03037219 */ /* 0x080fe400000006ff */
[----:B------:R-:W-:Y:S01]  /*0cb0*/  SHF.R.U32.HI R5, RZ, R28, R5 ;  /* 0x0000001cff057219 */ /* 0x000fe20000011605 */
[----:B------:R-:W-:Y:S01]  /*0cc0*/  IMAD.MOV.U32 R4, RZ, RZ, R20 ;  /* 0x000000ffff047224 */ /* 0x000fe200078e0014 */
[----:B------:R-:W-:Y:S01]  /*0cd0*/  LOP3.LUT R12, RZ, R3, RZ, 0x33, !PT ;  /* 0x00000003ff0c7212 */ /* 0x000fe200078e33ff */
[----:B------:R-:W3:Y:S01]  /*0ce0*/  LDC R25, c[0x0][0x610] ;  /* 0x00018400ff197b82 */ /* 0x000ee20000000800 */
[----:B------:R-:W-:Y:S05]  /*0cf0*/  @!P0 BRA `(.L_x_10) ;  /* 0x0000000000288947 */ /* 0x000fea0003800000 */
[----:B------:R-:W4:Y:S02]  /*0d00*/  LDC R3, c[0x0][0x64c] ;  /* 0x00019300ff037b82 */ /* 0x000f240000000800 */
[----:B----4-:R-:W-:-:S05]  /*0d10*/  IADD3 R3, P0, R20, R3, RZ ;  /* 0x0000000314037210 */ /* 0x010fca0007f1e0ff */
        /* <DEDUP_REMOVED lines=8> */
.L_x_10:
[----:B-1----:R-:W-:Y:S01]  /*0da0*/  SHF.R.U64 R4, R4, R15, R5 ;  /* 0x0000000f04047219 */ /* 0x002fe20000001205 */
[----:B0-----:R-:W-:Y:S01]  /*0db0*/  VIADD R5, R24, 0xffffffff ;  /* 0xffffffff18057836 */ /* 0x001fe20000000000 */
[----:B------:R-:W-:Y:S02]  /*0dc0*/  SHF.L.U32 R3, R23, R28, RZ ;  /* 0x0000001c17037219 */ /* 0x000fe400000006ff */
[----:B------:R-:W-:Y:S01]  /*0dd0*/  LOP3.LUT R12, R27, R12, RZ, 0xc0, !PT ;  /* 0x0000000c1b0c7212 */ /* 0x000fe200078ec0ff */
[----:B------:R-:W-:Y:S01]  /*0de0*/  IMAD.MOV R8, RZ, RZ, -R4 ;  /* 0x000000ffff087224 */ /* 0x000fe200078e0a04 */
[----:B------:R-:W-:-:S03]  /*0df0*/  SEL R7, R7, R22, !P1 ;  /* 0x0000001607077207 */ /* 0x000fc60004800000 */
[----:B------:R-:W-:Y:S01]  /*0e00*/  IMAD R12, R3, R4, R12 ;  /* 0x00000004030c7224 */ /* 0x000fe200078e020c */
[----:B------:R-:W-:Y:S01]  /*0e10*/  LOP3.LUT R4, R14, R5, RZ, 0xc0, !PT ;  /* 0x000000050e047212 */ /* 0x000fe200078ec0ff */
[----:B--2---:R-:W-:Y:S02]  /*0e20*/  IMAD R3, R8, R21, R20 ;  /* 0x0000001508037224 */ /* 0x004fe400078e0214 */
[----:B---3--:R-:W-:Y:S02]  /*0e30*/  IMAD R7, R12, R25, R7 ;  /* 0x000000190c077224 */ /* 0x008fe400078e0207 */
[----:B------:R-:W-:Y:S02]  /*0e40*/  IMAD.MOV.U32 R5, RZ, RZ, 0x1 ;  /* 0x00000001ff057424 */ /* 0x000fe400078e00ff */
[----:B------:R-:W-:-:S03]  /*0e50*/  IMAD R4, R3, R24, R4 ;  /* 0x0000001803047224 */ /* 0x000fc600078e0204 */
[----:B------:R-:W-:Y:S02]  /*0e60*/  PRMT R3, R5, 0x7610, R3 ;  /* 0x0000761005037816 */ /* 0x000fe40000000003 */
[----:B------:R-:W-:Y:S02]  /*0e70*/  SEL R100, R4, R7, !P1 ;  /* 0x0000000704647207 */ /* 0x000fe40004800000 */
[----:B------:R-:W-:-:S07]  /*0e80*/  SEL R101, R7, R4, !P1 ;  /* 0x0000000407657207 */ /* 0x000fce0004800000 */
.L_x_8:
[----:B------:R-:W-:-:S08]  /*0e90*/  NOP ;  /* 0x0000000000007918 */ /* 0x000fd00000000000 */
[----:B------:R-:W0:Y:S02]  /*0ea0*/  USETMAXREG.TRY_ALLOC.CTAPOOL UP0, 0xe8 ;  /* 0x000000e8000079c8 */ /* 0x000e240008000600 */
[----:B0-----:R-:W-:-:S13]  /*0eb0*/  PLOP3.LUT P0, PT, PT, PT, UP0, 0x80, 0x0 ;  /* 0x000000000000781c */ /* 0x001fda0003f0f008 */
[----:B------:R-:W-:Y:S05]  /*0ec0*/  @!P0 BRA `(.L_x_8) ;  /* 0xfffffffc00f08947 */ /* 0x000fea000383ffff */
[----:B------:R-:W-:Y:S01]  /*0ed0*/  ULDC.64 UR4, c[0x0][0x598] ;  /* 0x0001660000047ab9 */ /* 0x000fe20000000a00 */
[----:B------:R-:W-:Y:S01]  /*0ee0*/  ULDC.64 UR36, c[0x0][0x208] ;  /* 0x0000820000247ab9 */ /* 0x000fe20000000a00 */
[----:B------:R-:W-:-:S04]  /*0ef0*/  ISETP.NE.U32.AND P0, PT, RZ, UR4, PT ;  /* 0x00000004ff007c0c */ /* 0x000fc8000bf05070 */
[----:B------:R-:W-:-:S13]  /*0f00*/  ISETP.NE.AND.EX P0, PT, RZ, UR5, PT, P0 ;  /* 0x00000005ff007c0c */ /* 0x000fda000bf05300 */
[----:B------:R-:W-:Y:S05]  /*0f10*/  @!P0 BRA `(.L_x_11) ;  /* 0x00000000001c8947 */ /* 0x000fea0003800000 */
[----:B------:R-:W0:Y:S02]  /*0f20*/  LDC.64 R4, c[0x0][0x598] ;  /* 0x00016600ff047b82 */ /* 0x000e240000000a00 */
[----:B0-----:R-:W2:Y:S02]  /*0f30*/  LDG.E.64 R4, desc[UR36][R4.64] ;  /* 0x0000002404047981 */ /* 0x001ea4000c1e1b00 */
[----:B--2---:R-:W-:-:S04]  /*0f40*/  ISETP.NE.U32.AND P0, PT, R4, RZ, PT ;  /* 0x000000ff0400720c */ /* 0x004fc80003f05070 */
[----:B------:R-:W-:-:S13]  /*0f50*/  ISETP.NE.AND.EX P0, PT, R5, RZ, PT, P0 ;  /* 0x000000ff0500720c */ /* 0x000fda0003f05300 */
[----:B------:R-:W-:Y:S05]  /*0f60*/  @!P0 BRA `(.L_x_11) ;  /* 0x0000000000088947 */ /* 0x000fea0003800000 */
[----:B------:R0:W5:Y:S01]  /*0f70*/  LD.E R88, desc[UR36][R4.64] ;  /* 0x0000002404587980 */ /* 0x000162000c101900 */
[----:B------:R-:W-:Y:S05]  /*0f80*/  BRA `(.L_x_12) ;  /* 0x0000000000247947 */ /* 0x000fea0003800000 */
.L_x_11:
[----:B------:R-:W-:Y:S02]  /*0f90*/  ULDC.64 UR4, c[0x0][0x588] ;  /* 0x0001620000047ab9 */ /* 0x000fe40000000a00 */
[----:B------:R-:W-:-:S04]  /*0fa0*/  ISETP.NE.U32.AND P0, PT, RZ, UR4, PT ;  /* 0x00000004ff007c0c */ /* 0x000fc8000bf05070 */
[----:B------:R-:W-:-:S13]  /*0fb0*/  ISETP.NE.AND.EX P0, PT, RZ, UR5, PT, P0 ;  /* 0x00000005ff007c0c */ /* 0x000fda000bf05300 */
[----:B------:R-:W-:Y:S05]  /*0fc0*/  @!P0 BRA `(.L_x_13) ;  /* 0x00000000000c8947 */ /* 0x000fea0003800000 */
[----:B------:R-:W0:Y:S02]  /*0fd0*/  LDC.64 R88, c[0x0][0x588] ;  /* 0x00016200ff587b82 */ /* 0x000e240000000a00 */
[----:B0-----:R1:W5:Y:S01]  /*0fe0*/  LDG.E R88, desc[UR36][R88.64] ;  /* 0x0000002458587981 */ /* 0x001362000c1e1900 */
[----:B------:R-:W-:Y:S05]  /*0ff0*/  BRA `(.L_x_12) ;  /* 0x0000000000087947 */ /* 0x000fea0003800000 */
.L_x_13:
[----:B------:R-:W-:Y:S02]  /*1000*/  ULDC UR4, c[0x0][0x580] ;  /* 0x0001600000047ab9 */ /* 0x000fe40000000800 */
[----:B------:R-:W-:-:S07]  /*1010*/  IMAD.U32 R88, RZ, RZ, UR4 ;  /* 0x00000004ff587e24 */ /* 0x000fce000f8e00ff */
.L_x_12:
[----:B------:R-:W-:Y:S02]  /*1020*/  ULDC.64 UR4, c[0x0][0x5a0] ;  /* 0x0001680000047ab9 */ /* 0x000fe40000000a00 */
[----:B------:R-:W-:-:S04]  /*1030*/  ISETP.NE.U32.AND P0, PT, RZ, UR4, PT ;  /* 0x00000004ff007c0c */ /* 0x000fc8000bf05070 */
[----:B------:R-:W-:-:S13]  /*1040*/  ISETP.NE.AND.EX P0, PT, RZ, UR5, PT, P0 ;  /* 0x00000005ff007c0c */ /* 0x000fda000bf05300 */
[----:B------:R-:W-:Y:S05]  /*1050*/  @!P0 BRA `(.L_x_14) ;  /* 0x00000000001c8947 */ /* 0x000fea0003800000 */
[----:B0-----:R-:W0:Y:S02]  /*1060*/  LDC.64 R4, c[0x0][0x5a0] ;  /* 0x00016800ff047b82 */ /* 0x001e240000000a00 */
[----:B0-----:R-:W2:Y:S02]  /*1070*/  LDG.E.64 R4, desc[UR36][R4.64] ;  /* 0x0000002404047981 */ /* 0x001ea4000c1e1b00 */
[----:B--2---:R-:W-:-:S04]  /*1080*/  ISETP.NE.U32.AND P0, PT, R4, RZ, PT ;  /* 0x000000ff0400720c */ /* 0x004fc80003f05070 */
[----:B------:R-:W-:-:S13]  /*1090*/  ISETP.NE.AND.EX P0, PT, R5, RZ, PT, P0 ;  /* 0x000000ff0500720c */ /* 0x000fda0003f05300 */
[----:B------:R-:W-:Y:S05]  /*10a0*/  @!P0 BRA `(.L_x_14) ;  /* 0x0000000000088947 */ /* 0x000fea0003800000 */
[----:B-1----:R0:W5:Y:S01]  /*10b0*/  LD.E R89, desc[UR36][R4.64] ;  /* 0x0000002404597980 */ /* 0x002162000c101900 */
[----:B------:R-:W-:Y:S05]  /*10c0*/  BRA `(.L_x_15) ;  /* 0x0000000000247947 */ /* 0x000fea0003800000 */
.L_x_14:
[----:B------:R-:W-:Y:S02]  /*10d0*/  ULDC.64 UR4, c[0x0][0x590] ;  /* 0x0001640000047ab9 */ /* 0x000fe40000000a00 */
[----:B------:R-:W-:-:S04]  /*10e0*/  ISETP.NE.U32.AND P0, PT, RZ, UR4, PT ;  /* 0x00000004ff007c0c */ /* 0x000fc8000bf05070 */
[----:B------:R-:W-:-:S13]  /*10f0*/  ISETP.NE.AND.EX P0, PT, RZ, UR5, PT, P0 ;  /* 0x00000005ff007c0c */ /* 0x000fda000bf05300 */
[----:B------:R-:W-:Y:S05]  /*1100*/  @!P0 BRA `(.L_x_16) ;  /* 0x00000000000c8947 */ /* 0x000fea0003800000 */
[----:B0-----:R-:W1:Y:S02]  /*1110*/  LDC.64 R4, c[0x0][0x590] ;  /* 0x00016400ff047b82 */ /* 0x001e640000000a00 */
[----:B-1----:R1:W5:Y:S01]  /*1120*/  LDG.E R89, desc[UR36][R4.64] ;  /* 0x0000002404597981 */ /* 0x002362000c1e1900 */
[----:B------:R-:W-:Y:S05]  /*1130*/  BRA `(.L_x_15) ;  /* 0x0000000000087947 */ /* 0x000fea0003800000 */
.L_x_16:
[----:B------:R-:W-:Y:S02]  /*1140*/  ULDC UR4, c[0x0][0x584] ;  /* 0x0001610000047ab9 */ /* 0x000fe40000000800 */
[----:B-1----:R-:W-:-:S07]  /*1150*/  IMAD.U32 R89, RZ, RZ, UR4 ;  /* 0x00000004ff597e24 */ /* 0x002fce000f8e00ff */
.L_x_15:
[----:B------:R-:W-:-:S13]  /*1160*/  LOP3.LUT P0, RZ, R3, 0xff, RZ, 0xc0, !PT ;  /* 0x000000ff03ff7812 */ /* 0x000fda000780c0ff */
[----:B------:R-:W-:Y:S05]  /*1170*/  @!P0 EXIT ;  /* 0x000000000000894d */ /* 0x000fea0003800000 */
[----:B------:R-:W2:Y:S01]  /*1180*/  LDC R92, c[0x0][0x658] ;  /* 0x00019600ff5c7b82 */ /* 0x000ea20000000800 */
[----:B------:R-:W-:Y:S01]  /*1190*/  ULDC.64 UR6, c[0x0][0x288] ;  /* 0x0000a20000067ab9 */ /* 0x000fe20000000a00 */
[----:B------:R-:W-:Y:S01]  /*11a0*/  LOP3.LUT R6, R6, 0x1, RZ, 0xc0, !PT ;  /* 0x0000000106067812 */ /* 0x000fe200078ec0ff */
[----:B------:R-:W-:Y:S01]  /*11b0*/  UIADD3 UR4, UR7, 0x7f, URZ ;  /* 0x0000007f07047890 */ /* 0x000fe2000fffe03f */
[----:B------:R-:W-:Y:S01]  /*11c0*/  SHF.R.U32.HI R3, RZ, 0x2, R94 ;  /* 0x00000002ff037819 */ /* 0x000fe2000001165e */
[----:B01----:R-:W-:Y:S01]  /*11d0*/  IMAD.MOV.U32 R5, RZ, RZ, -0x1 ;  /* 0xffffffffff057424 */ /* 0x003fe200078e00ff */
[----:B------:R-:W-:Y:S01]  /*11e0*/  SHF.R.U32.HI R0, RZ, 0x1, R0 ;  /* 0x00000001ff007819 */ /* 0x000fe20000011600 */
[----:B------:R-:W-:Y:S01]  /*11f0*/  USHF.R.S32.HI UR5, URZ, 0x1f, UR4 ;  /* 0x0000001f3f057899 */ /* 0x000fe20008011404 */
[----:B------:R-:W0:Y:S01]  /*1200*/  LDC.64 R90, c[0x0][0x5c8] ;  /* 0x00017200ff5a7b82 */ /* 0x000e220000000a00 */
[----:B------:R-:W-:Y:S01]  /*1210*/  IMAD.SHL.U32 R22, R6, 0x40, RZ ;  /* 0x0000004006167824 */ /* 0x000fe200078e00ff */
[----:B------:R-:W-:Y:S01]  /*1220*/  LOP3.LUT R3, R3, 0x7, RZ, 0xc0, !PT ;  /* 0x0000000703037812 */ /* 0x000fe200078ec0ff */
[----:B------:R-:W-:Y:S01]  /*1230*/  ULEA.HI UR5, UR5, UR4, URZ, 0x7 ;  /* 0x0000000405057291 */ /* 0x000fe2000f8f383f */
[----:B------:R-:W-:Y:S01]  /*1240*/  LOP3.LUT R0, R0, 0x30, RZ, 0xc0, !PT ;  /* 0x0000003000007812 */ /* 0x000fe200078ec0ff */
[----:B------:R-:W-:Y:S01]  /*1250*/  IMAD.MOV.U32 R7, RZ, RZ, 0x1 ;  /* 0x00000001ff077424 */ /* 0x000fe200078e00ff */
[--C-:B------:R-:W-:Y:S01]  /*1260*/  LOP3.LUT R22, R22, 0x40, R3.reuse, 0xe2, !PT ;  /* 0x0000004016167812 */ /* 0x100fe200078ee203 */
[----:B------:R-:W-:Y:S01]  /*1270*/  USHF.R.S32.HI UR43, URZ, 0x7, UR5 ;  /* 0x000000073f2b7899 */ /* 0x000fe20008011405 */
[----:B------:R-:W1:Y:S01]  /*1280*/  LDC R96, c[0x0][0x600] ;  /* 0x00018000ff607b82 */ /* 0x000e620000000800 */
[----:B------:R-:W-:Y:S01]  /*1290*/  IADD3 R3, RZ, -R0, -R3 ;  /* 0x80000000ff037210 */ /* 0x000fe20007ffe803 */
[----:B------:R-:W-:Y:S01]  /*12a0*/  IMAD.U32 R4, RZ, RZ, UR6 ;  /* 0x00000006ff047e24 */ /* 0x000fe2000f8e00ff */
[C---:B------:R-:W-:Y:S01]  /*12b0*/  LOP3.LUT R93, R94.reuse, 0x3, RZ, 0xc0, !PT ;  /* 0x000000035e5d7812 */ /* 0x040fe200078ec0ff */
[----:B------:R-:W-:Y:S01]  /*12c0*/  UISETP.LT.AND UP0, UPT, UR43, 0x1, UPT ;  /* 0x000000012b00788c */ /* 0x000fe2000bf01270 */
[----:B------:R-:W-:Y:S01]  /*12d0*/  LOP3.LUT R95, R94, 0x80, RZ, 0xc0, !PT ;  /* 0x000000805e5f7812 */ /* 0x000fe200078ec0ff */
[----:B------:R-:W-:Y:S01]  /*12e0*/  IMAD R3, R6, -0x40, R3 ;  /* 0xffffffc006037824 */ /* 0x000fe200078e0203 */
[----:B------:R-:W-:Y:S01]  /*12f0*/  ULDC UR4, c[0x0][0x284] ;  /* 0x0000a10000047ab9 */ /* 0x000fe20000000800 */
[----:B--2---:R-:W-:Y:S01]  /*1300*/  SHF.L.U32 R5, R5, R92, RZ ;  /* 0x0000005c05057219 */ /* 0x004fe200000006ff */
[----:B------:R-:W-:Y:S01]  /*1310*/  USEL UR44, UR43, 0x1, UP0 ;  /* 0x000000012b2c7887 */ /* 0x000fe20008000000 */
[----:B------:R-:W-:Y:S01]  /*1320*/  IMAD R93, R93, -0x2, R4 ;  /* 0xfffffffe5d5d7824 */ /* 0x000fe200078e0204 */
[----:B------:R-:W-:Y:S01]  /*1330*/  LOP3.LUT R22, R22, R0, RZ, 0xfc, !PT ;  /* 0x0000000016167212 */ /* 0x000fe200078efcff */
[----:B------:R-:W-:Y:S01]  /*1340*/  IMAD.SHL.U32 R94, R94, 0x2, RZ ;  /* 0x000000025e5e7824 */ /* 0x000fe200078e00ff */
[----:B------:R-:W-:Y:S01]  /*1350*/  SHF.L.U32 R92, R7, R92, RZ ;  /* 0x0000005c075c7219 */ /* 0x000fe200000006ff */
[----:B------:R-:W-:Y:S01]  /*1360*/  VIADD R98, R3, UR4 ;  /* 0x0000000403627c36 */ /* 0x000fe20008000000 */
[----:B------:R-:W-:Y:S01]  /*1370*/  LOP3.LUT R103, R18, 0x1, RZ, 0xfc, !PT ;  /* 0x0000000112677812 */ /* 0x000fe200078efcff */
[----:B------:R-:W-:Y:S01]  /*1380*/  IMAD.MOV.U32 R23, RZ, RZ, RZ ;  /* 0x000000ffff177224 */ /* 0x000fe200078e00ff */
[C---:B0-----:R-:W-:Y:S01]  /*1390*/  SHF.L.U64.HI R91, R90.reuse, 0x3, R91 ;  /* 0x000000035a5b7819 */ /* 0x041fe2000001025b */
[----:B------:R-:W-:Y:S01]  /*13a0*/  IMAD.SHL.U32 R90, R90, 0x8, RZ ;  /* 0x000000085a5a7824 */ /* 0x000fe200078e00ff */
[----:B------:R-:W-:Y:S01]  /*13b0*/  SHF.R.U32.HI R95, RZ, 0x7, R95 ;  /* 0x00000007ff5f7819 */ /* 0x000fe2000001165f */
[----:B------:R-:W-:Y:S01]  /*13c0*/  UIADD3 UR44, UR43, -UR44, URZ ;  /* 0x8000002c2b2c7290 */ /* 0x000fe2000fffe03f */
[----:B------:R-:W-:Y:S01]  /*13d0*/  LOP3.LUT R97, RZ, R5, RZ, 0x33, !PT ;  /* 0x00000005ff617212 */ /* 0x000fe200078e33ff */
[----:B------:R-:W-:Y:S01]  /*13e0*/  UMOV UR40, URZ ;  /* 0x0000003f00287c82 */ /* 0x000fe20008000000 */
[----:B------:R-:W-:Y:S01]  /*13f0*/  UMOV UR42, URZ ;  /* 0x0000003f002a7c82 */ /* 0x000fe20008000000 */
[----:B-1----:R-:W-:-:S08]  /*1400*/  VIADD R96, R96, 0xffffffff ;  /* 0xffffffff60607836 */ /* 0x002fd00000000000 */
.L_x_162:
[----:B0-----:R-:W0:Y:S01]  /*1410*/  SHFL.IDX PT, R0, R95, RZ, 0x1f ;  /* 0x00001fff5f007589 */ /* 0x001e2200000e0000 */
[----:B-1----:R-:W1:Y:S01]  /*1420*/  S2UR UR7, SR_CgaCtaId ;  /* 0x00000000000779c3 */ /* 0x002e620000008800 */
[----:B------:R-:W-:Y:S01]  /*1430*/  UMOV UR6, 0x400 ;  /* 0x0000040000067882 */ /* 0x000fe20000000000 */
[----:B0-----:R-:W-:Y:S01]  /*1440*/  R2UR UR4, R0 ;  /* 0x00000000000472ca */ /* 0x001fe200000e0000 */
[----:B-1----:R-:W-:-:S12]  /*1450*/  ULEA UR6, UR7, UR6, 0x18 ;  /* 0x0000000607067291 */ /* 0x002fd8000f8ec03f */
[----:B------:R-:W-:-:S04]  /*1460*/  ULEA.HI UR5, UR4, UR4, URZ, 0x1 ;  /* 0x0000000404057291 */ /* 0x000fc8000f8f083f */
[----:B------:R-:W-:-:S04]  /*1470*/  ULOP3.LUT UR5, UR5, 0x7fffe, URZ, 0xc0, !UPT ;  /* 0x0007fffe05057892 */ /* 0x000fc8000f8ec03f */
[----:B------:R-:W-:-:S03]  /*1480*/  UIADD3 UR5, UR4, -UR5, URZ ;  /* 0x8000000504057290 */ /* 0x000fc6000fffe03f */
[----:B------:R-:W-:Y:S01]  /*1490*/  ULDC UR4, c[0x0][0x28c] ;  /* 0x0000a30000047ab9 */ /* 0x000fe20000000800 */
[----:B------:R-:W-:Y:S01]  /*14a0*/  ULEA UR5, UR5, UR6, 0xd ;  /* 0x0000000605057291 */ /* 0x000fe2000f8e683f */
[----:B------:R-:W-:-:S03]  /*14b0*/  ISETP.LT.AND P0, PT, RZ, UR4, PT ;  /* 0x00000004ff007c0c */ /* 0x000fc6000bf01270 */
[----:B------:R-:W-:-:S04]  /*14c0*/  UIADD3 UR5, UR5, 0x100, URZ ;  /* 0x0000010005057890 */ /* 0x000fc8000fffe03f */
[----:B------:R-:W-:-:S04]  /*14d0*/  USHF.R.U32.HI UR5, URZ, 0x4, UR5 ;  /* 0x000000043f057899 */ /* 0x000fc80008011605 */
[----:B------:R-:W-:-:S04]  /*14e0*/  ULOP3.LUT UR5, UR5, 0x3fff, URZ, 0xc0, !UPT ;  /* 0x00003fff05057892 */ /* 0x000fc8000f8ec03f */
[----:B------:R-:W-:Y:S01]  /*14f0*/  ULOP3.LUT UR45, UR5, 0x10000, URZ, 0xfc, !UPT ;  /* 0x00010000052d7892 */ /* 0x000fe2000f8efc3f */
[----:B--2345:R-:W-:Y:S11]  /*1500*/  @P0 BRA `(.L_x_17) ;  /* 0x0000000000400947 */ /* 0x03cff60003800000 */
[----:B------:R-:W-:Y:S01]  /*1510*/  MOV R0, 0x0 ;  /* 0x0000000000007802 */ /* 0x000fe20000000f00 */
[----:B------:R-:W-:Y:S01]  /*1520*/  ULDC.64 UR4, c[0x4][0x68] ;  /* 0x01001a0000047ab9 */ /* 0x000fe20000000a00 */
[----:B------:R-:W-:Y:S01]  /*1530*/  ULDC.64 UR6, c[0x4][0x8] ;  /* 0x0100020000067ab9 */ /* 0x000fe20000000a00 */
[----:B------:R-:W-:Y:S01]  /*1540*/  IMAD.U32 R4, RZ, RZ, UR4 ;  /* 0x00000004ff047e24 */ /* 0x000fe2000f8e00ff */
[----:B------:R0:W1:Y:S01]  /*1550*/  LDC.64 R14, c[0x4][R0] ;  /* 0x01000000000e7b82 */ /* 0x0000620000000a00 */
[----:B------:R-:W-:Y:S01]  /*1560*/  IMAD.U32 R5, RZ, RZ, UR5 ;  /* 0x00000005ff057e24 */ /* 0x000fe2000f8e00ff */
[----:B------:R-:W-:Y:S01]  /*1570*/  ULDC.64 UR4, c[0x4][0x70] ;  /* 0x01001c0000047ab9 */ /* 0x000fe20000000a00 */
[----:B------:R-:W-:Y:S02]  /*1580*/  IMAD.U32 R10, RZ, RZ, UR6 ;  /* 0x00000006ff0a7e24 */ /* 0x000fe4000f8e00ff */
[----:B------:R-:W-:Y:S02]  /*1590*/  IMAD.U32 R6, RZ, RZ, UR4 ;  /* 0x00000004ff067e24 */ /* 0x000fe4000f8e00ff */
[----:B------:R-:W-:-:S02]  /*15a0*/  IMAD.U32 R7, RZ, RZ, UR5 ;  /* 0x00000005ff077e24 */ /* 0x000fc4000f8e00ff */
[----:B------:R-:W-:Y:S02]  /*15b0*/  IMAD.U32 R11, RZ, RZ, UR7 ;  /* 0x00000007ff0b7e24 */ /* 0x000fe4000f8e00ff */
[----:B------:R-:W-:Y:S02]  /*15c0*/  IMAD.MOV.U32 R8, RZ, RZ, 0x1e1 ;  /* 0x000001e1ff087424 */ /* 0x000fe400078e00ff */
[----:B------:R-:W-:Y:S02]  /*15d0*/  IMAD.MOV.U32 R12, RZ, RZ, 0x1 ;  /* 0x00000001ff0c7424 */ /* 0x000fe400078e00ff */
[----:B0-----:R-:W-:-:S07]  /*15e0*/  IMAD.MOV.U32 R13, RZ, RZ, RZ ;  /* 0x000000ffff0d7224 */ /* 0x001fce00078e00ff */
[----:B------:R-:W-:-:S07]  /*15f0*/  LEPC R20, `(.L_x_17) ;  /* 0x000000001014794e */ /* 0x000fce0000000000 */
[----:B-1---5:R-:W-:Y:S05]  /*1600*/  CALL.ABS.NOINC R14 ;  /* 0x000000000e007343 */ /* 0x022fea0003c00000 */
.L_x_17:
[----:B------:R-:W-:-:S13]  /*1610*/  ISETP.NE.AND P0, PT, R103, 0x3, PT ;  /* 0x000000036700780c */ /* 0x000fda0003f05270 */
[----:B------:R-:W-:Y:S05]  /*1620*/  @!P0 BRA `(.L_x_18) ;  /* 0x0000000000048947 */ /* 0x000fea0003800000 */
[----:B------:R-:W-:Y:S01]  /*1630*/  BPT.TRAP 0x1 ;  /* 0x000000040000795c */ /* 0x000fe20000300000 */
.L_x_18:
[----:B------:R-:W0:Y:S01]  /*1640*/  S2UR UR5, SR_CgaCtaId ;  /* 0x00000000000579c3 */ /* 0x000e220000008800 */
[----:B------:R-:W-:Y:S01]  /*1650*/  UMOV UR4, 0x400 ;  /* 0x0000040000047882 */ /* 0x000fe20000000000 */
[----:B------:R-:W-:Y:S02]  /*1660*/  IMAD.U32 R0, RZ, RZ, UR40 ;  /* 0x00000028ff007e24 */ /* 0x000fe4000f8e00ff */
[----:B------:R-:W-:-:S03]  /*1670*/  IMAD.U32 R3, RZ, RZ, UR42 ;  /* 0x0000002aff037e24 */ /* 0x000fc6000f8e00ff */
[----:B------:R-:W-:Y:S01]  /*1680*/  SHF.L.U32 R0, R0, 0x1f, RZ ;  /* 0x0000001f00007819 */ /* 0x000fe200000006ff */
[----:B0-----:R-:W-:-:S06]  /*1690*/  ULEA UR4, UR5, UR4, 0x18 ;  /* 0x0000000405047291 */ /* 0x001fcc000f8ec03f */
[----:B------:R-:W-:-:S04]  /*16a0*/  IMAD.U32 R6, RZ, RZ, UR4 ;  /* 0x00000004ff067e24 */ /* 0x000fc8000f8e00ff */
[----:B------:R-:W-:-:S04]  /*16b0*/  IMAD R3, R3, 0x8, R6 ;  /* 0x0000000803037824 */ /* 0x000fc800078e0206 */
[----:B------:R0:W1:Y:S01]  /*16c0*/  SYNCS.PHASECHK.TRANS64.TRYWAIT P1, [R3+URZ], R0 ;  /* 0x00000000030075a7 */ /* 0x000062000802017f */
[----:B------:R-:W-:Y:S05]  /*16d0*/  @!P0 BRA `(.L_x_19) ;  /* 0x0000000000048947 */ /* 0x000fea0003800000 */
[----:B------:R-:W-:Y:S01]  /*16e0*/  BPT.TRAP 0x1 ;  /* 0x000000040000795c */ /* 0x000fe20000300000 */
.L_x_19:
[----:B------:R-:W-:-:S05]  /*16f0*/  IMAD.U32 R4, RZ, RZ, UR44 ;  /* 0x0000002cff047e24 */ /* 0x000fca000f8e00ff */
[----:B------:R-:W-:Y:S01]  /*1700*/  ISETP.GE.AND P2, PT, R4, 0x1, PT ;  /* 0x000000010400780c */ /* 0x000fe20003f46270 */
[----:B-1----:R-:W-:-:S12]  /*1710*/  @P1 BRA `(.L_x_20) ;  /* 0x0000000000081947 */ /* 0x002fd80003800000 */
[----:B------:R-:W1:Y:S02]  /*1720*/  SYNCS.PHASECHK.TRANS64.TRYWAIT P1, [R3+URZ], R0 ;  /* 0x00000000030075a7 */ /* 0x000e64000802017f */
[----:B-1----:R-:W-:Y:S05]  /*1730*/  @!P1 BRA `(.L_x_21) ;  /* 0x0000006800649947 */ /* 0x002fea0003800000 */
.L_x_20:
[----:B------:R-:W-:Y:S05]  /*1740*/  WARPSYNC.ALL ;  /* 0x0000000000007948 */ /* 0x000fea0003800000 */
[----:B------:R-:W-:Y:S01]  /*1750*/  R2UR UR4, R6 ;  /* 0x00000000060472ca */ /* 0x000fe200000e0000 */
[----:B------:R-:W-:Y:S01]  /*1760*/  ULEA UR5, UR42, UR45, 0xb ;  /* 0x0000002d2a057291 */ /* 0x000fe2000f8e583f */
[----:B------:R-:W-:Y:S01]  /*1770*/  WARPGROUP.ARRIVE ;  /* 0x00000000000079c5 */ /* 0x000fe20000000000 */
[----:B------:R-:W-:Y:S01]  /*1780*/  UMOV UR9, 0x40000040 ;  /* 0x4000004000097882 */ /* 0x000fe20000000000 */
[----:B------:R-:W-:-:S04]  /*1790*/  UMOV UR11, 0x40000040 ;  /* 0x40000040000b7882 */ /* 0x000fc80000000000 */
[----:B------:R-:W-:-:S05]  /*17a0*/  UMOV UR8, UR5 ;  /* 0x0000000500087c82 */ /* 0x000fca0008000000 */
[----:B------:R-:W-:-:S04]  /*17b0*/  UIADD3 UR4, UR4, 0x20100, URZ ;  /* 0x0002010004047890 */ /* 0x000fc8000fffe03f */
[----:B------:R-:W-:-:S04]  /*17c0*/  USHF.R.U32.HI UR4, URZ, 0x4, UR4 ;  /* 0x000000043f047899 */ /* 0x000fc80008011604 */
[----:B------:R-:W-:-:S04]  /*17d0*/  ULOP3.LUT UR4, UR4, 0x3fff, URZ, 0xc0, !UPT ;  /* 0x00003fff04047892 */ /* 0x000fc8000f8ec03f */
[----:B------:R-:W-:-:S04]  /*17e0*/  ULOP3.LUT UR4, UR4, 0x10000, URZ, 0xfc, !UPT ;  /* 0x0001000004047892 */ /* 0x000fc8000f8efc3f */
[----:B------:R-:W-:-:S07]  /*17f0*/  ULEA UR6, UR42, UR4, 0xb ;  /* 0x000000042a067291 */ /* 0x000fce000f8e583f */
[----:B------:R-:W-:Y:S02]  /*1800*/  UMOV UR10, UR6 ;  /* 0x00000006000a7c82 */ /* 0x000fe40008000000 */
[----:B------:R-:W-:Y:S01]  /*1810*/  HGMMA.64x128x16.F32.BF16 R24, gdesc[UR8], RZ, !UPT, gsb0 ;  /* 0x01e00000081879f0 */ /* 0x000fe2000c0018ff */
[----:B------:R-:W-:Y:S02]  /*1820*/  UIADD3 UR8, UR5, 0x2, URZ ;  /* 0x0000000205087890 */ /* 0x000fe4000fffe03f */
[----:B------:R-:W-:Y:S01]  /*1830*/  UIADD3 UR10, UR6, 0x2, URZ ;  /* 0x00000002060a7890 */ /* 0x000fe2000fffe03f */
[----:B------:R-:W-:Y:S01]  /*1840*/  UMOV UR9, 0x40000040 ;  /* 0x4000004000097882 */ /* 0x000fe20000000000 */
[----:B------:R-:W-:Y:S01]  /*1850*/  UMOV UR11, 0x40000040 ;  /* 0x40000040000b7882 */ /* 0x000fe20000000000 */
[----:B------:R-:W-:Y:S02]  /*1860*/  WARPGROUP.DEPBAR.LE gsb0, 0x0 ;  /* 0x00008000000079c5 */ /* 0x000fe40000010000 */
[----:B------:R-:W-:-:S06]  /*1870*/  WARPGROUP.ARRIVE ;  /* 0x00000000000079c5 */ /* 0x000fcc0000000000 */
[----:B------:R-:W-:Y:S01]  /*1880*/  HGMMA.64x128x16.F32.BF16 R24, gdesc[UR8], R24, gsb0 ;  /* 0x01e00000081879f0 */ /* 0x000fe20008001818 */
        /* <DEDUP_REMOVED lines=41> */
[----:B------:R-:W-:Y:S03]  /*1b20*/  HGMMA.64x128x16.F32.BF16 R24, gdesc[UR8], R24, gsb0 ;  /* 0x01e00000081879f0 */ /* 0x000fe60008001818 */
[----:B------:R-:W-:Y:S02]  /*1b30*/  WARPGROUP.DEPBAR.LE gsb0, 0x0 ;  /* 0x00008000000079c5 */ /* 0x000fe40000010000 */
[----:B------:R-:W-:Y:S05]  /*1b40*/  @!P2 BRA `(.L_x_22) ;  /* 0x000000040098a947 */ /* 0x000fea0003800000 */
[----:B------:R-:W-:Y:S01]  /*1b50*/  UIADD3 UR5, UR42, 0x1, URZ ;  /* 0x000000012a057890 */ /* 0x000fe2000fffe03f */
[----:B01----:R-:W-:Y:S02]  /*1b60*/  IMAD.U32 R0, RZ, RZ, UR44 ;  /* 0x0000002cff007e24 */ /* 0x003fe4000f8e00ff */
[----:B------:R-:W-:Y:S01]  /*1b70*/  IMAD.U32 R3, RZ, RZ, UR42 ;  /* 0x0000002aff037e24 */ /* 0x000fe2000f8e00ff */
[----:B------:R-:W-:-:S04]  /*1b80*/  UISETP.NE.AND UP0, UPT, UR5, 0x4, UPT ;  /* 0x000000040500788c */ /* 0x000fc8000bf05270 */
[----:B------:R-:W-:Y:S02]  /*1b90*/  USEL UR6, URZ, 0x1, UP0 ;  /* 0x000000013f067887 */ /* 0x000fe40008000000 */
[----:B------:R-:W-:Y:S02]  /*1ba0*/  USEL UR5, UR5, URZ, UP0 ;  /* 0x0000003f05057287 */ /* 0x000fe40008000000 */
[----:B------:R-:W-:-:S06]  /*1bb0*/  ULOP3.LUT UR6, UR40, UR6, URZ, 0x3c, !UPT ;  /* 0x0000000628067292 */ /* 0x000fcc000f8e3c3f */
[----:B------:R-:W-:-:S07]  /*1bc0*/  IMAD.U32 R7, RZ, RZ, UR6 ;  /* 0x00000006ff077e24 */ /* 0x000fce000f8e00ff */
.L_x_29:
[----:B------:R-:W-:Y:S05]  /*1bd0*/  @!P0 BRA `(.L_x_23) ;  /* 0x0000000000048947 */ /* 0x000fea0003800000 */
[----:B------:R-:W-:Y:S01]  /*1be0*/  BPT.TRAP 0x1 ;  /* 0x000000040000795c */ /* 0x000fe20000300000 */
.L_x_23:
[----:B------:R-:W0:Y:S01]  /*1bf0*/  S2UR UR7, SR_CgaCtaId ;  /* 0x00000000000779c3 */ /* 0x000e220000008800 */
[----:B------:R-:W-:Y:S01]  /*1c00*/  UMOV UR6, 0x400 ;  /* 0x0000040000067882 */ /* 0x000fe20000000000 */
[----:B------:R-:W-:Y:S01]  /*1c10*/  IMAD.U32 R5, RZ, RZ, UR5 ;  /* 0x00000005ff057e24 */ /* 0x000fe2000f8e00ff */
[----:B------:R-:W-:Y:S01]  /*1c20*/  SHF.L.U32 R4, R7, 0x1f, RZ ;  /* 0x0000001f07047819 */ /* 0x000fe200000006ff */
[----:B0-----:R-:W-:-:S06]  /*1c30*/  ULEA UR6, UR7, UR6, 0x18 ;  /* 0x0000000607067291 */ /* 0x001fcc000f8ec03f */
[----:B------:R-:W-:-:S04]  /*1c40*/  IMAD.U32 R6, RZ, RZ, UR6 ;  /* 0x00000006ff067e24 */ /* 0x000fc8000f8e00ff */
[----:B------:R-:W-:-:S04]  /*1c50*/  IMAD R5, R5, 0x8, R6 ;  /* 0x0000000805057824 */ /* 0x000fc800078e0206 */
[----:B------:R0:W1:Y:S01]  /*1c60*/  SYNCS.PHASECHK.TRANS64.TRYWAIT P1, [R5+URZ], R4 ;  /* 0x00000004050075a7 */ /* 0x000062000802017f */
[----:B------:R-:W-:Y:S05]  /*1c70*/  @!P0 BRA `(.L_x_24) ;  /* 0x0000000000048947 */ /* 0x000fea0003800000 */
[----:B------:R-:W-:Y:S01]  /*1c80*/  BPT.TRAP 0x1 ;  /* 0x000000040000795c */ /* 0x000fe20000300000 */
.L_x_24:
[----:B-1----:R-:W-:Y:S05]  /*1c90*/  @P1 BRA `(.L_x_25) ;  /* 0x0000000000081947 */ /* 0x002fea0003800000 */
[----:B------:R-:W1:Y:S02]  /*1ca0*/  SYNCS.PHASECHK.TRANS64.TRYWAIT P1, [R5+URZ], R4 ;  /* 0x00000004050075a7 */ /* 0x000e64000802017f */
[----:B-1----:R-:W-:Y:S05]  /*1cb0*/  @!P1 BRA `(.L_x_26) ;  /* 0x0000006400189947 */ /* 0x002fea0003800000 */
.L_x_25:
[----:B------:R-:W-:Y:S01]  /*1cc0*/  ULEA UR6, UR5, UR45, 0xb ;  /* 0x0000002d05067291 */ /* 0x000fe2000f8e583f */
[----:B------:R-:W-:Y:S01]  /*1cd0*/  WARPGROUP.ARRIVE ;  /* 0x00000000000079c5 */ /* 0x000fe20000000000 */
[----:B------:R-:W-:Y:S01]  /*1ce0*/  ULEA UR7, UR5, UR4, 0xb ;  /* 0x0000000405077291 */ /* 0x000fe2000f8e583f */
[----:B------:R-:W-:Y:S01]  /*1cf0*/  UMOV UR9, 0x40000040 ;  /* 0x4000004000097882 */ /* 0x000fe20000000000 */
[----:B------:R-:W-:-:S03]  /*1d00*/  UMOV UR11, 0x40000040 ;  /* 0x40000040000b7882 */ /* 0x000fc60000000000 */
[----:B------:R-:W-:Y:S02]  /*1d10*/  UMOV UR8, UR6 ;  /* 0x0000000600087c82 */ /* 0x000fe40008000000 */
[----:B------:R-:W-:Y:S02]  /*1d20*/  UMOV UR10, UR7 ;  /* 0x00000007000a7c82 */ /* 0x000fe40008000000 */
[----:B------:R-:W-:Y:S01]  /*1d30*/  HGMMA.64x128x16.F32.BF16 R24, gdesc[UR8], R24, gsb0 ;  /* 0x01e00000081879f0 */ /* 0x000fe20008001818 */
[----:B------:R-:W-:Y:S02]  /*1d40*/  UIADD3 UR8, UR6, 0x2, URZ ;  /* 0x0000000206087890 */ /* 0x000fe4000fffe03f */
[----:B------:R-:W-:Y:S01]  /*1d50*/  UIADD3 UR10, UR7, 0x2, URZ ;  /* 0x00000002070a7890 */ /* 0x000fe2000fffe03f */
[----:B------:R-:W-:Y:S01]  /*1d60*/  UMOV UR9, 0x40000040 ;  /* 0x4000004000097882 */ /* 0x000fe20000000000 */
[----:B------:R-:W-:Y:S01]  /*1d70*/  UMOV UR11, 0x40000040 ;  /* 0x40000040000b7882 */ /* 0x000fe20000000000 */
[----:B------:R-:W-:-:S02]  /*1d80*/  WARPGROUP.DEPBAR.LE gsb0, 0x0 ;  /* 0x00008000000079c5 */ /* 0x000fc40000010000 */
        /* <DEDUP_REMOVED lines=46> */
[----:B------:R-:W-:Y:S01]  /*2070*/  BPT.TRAP 0x1 ;  /* 0x000000040000795c */ /* 0x000fe20000300000 */
.L_x_27:
[----:B------:R-:W-:-:S13]  /*2080*/  ISETP.NE.AND P1, PT, R102, RZ, PT ;  /* 0x000000ff6600720c */ /* 0x000fda0003f25270 */
[----:B01----:R-:W-:-:S04]  /*2090*/  @P1 IMAD R4, R3, 0x8, R6 ;  /* 0x0000000803041824 */ /* 0x003fc800078e0206 */
[----:B------:R-:W-:-:S05]  /*20a0*/  @P1 VIADD R4, R4, 0x20 ;  /* 0x0000002004041836 */ /* 0x000fca0000000000 */
[----:B------:R-:W-:-:S04]  /*20b0*/  @P1 PRMT R4, R19, 0x654, R4 ;  /* 0x0000065413041816 */ /* 0x000fc80000000004 */
[----:B------:R0:W-:Y:S01]  /*20c0*/  @P1 SYNCS.ARRIVE.TRANS64.RED.A1T0 RZ, [R4+URZ], RZ ;  /* 0x000000ff04ff19a7 */ /* 0x0001e2000810043f */
[----:B------:R-:W-:-:S13]  /*20d0*/  ISETP.GT.U32.AND P1, PT, R18, 0x1, PT ;  /* 0x000000011200780c */ /* 0x000fda0003f24070 */
[----:B0-----:R-:W-:Y:S05]  /*20e0*/  @P1 BRA `(.L_x_28) ;  /* 0x0000000000041947 */ /* 0x001fea0003800000 */
[----:B------:R-:W-:Y:S01]  /*20f0*/  BPT.TRAP 0x1 ;  /* 0x000000040000795c */ /* 0x000fe20000300000 */
.L_x_28:
[----:B------:R-:W-:Y:S01]  /*2100*/  UIADD3 UR5, UR5, 0x1, URZ ;  /* 0x0000000105057890 */ /* 0x000fe2000fffe03f */
[C---:B------:R-:W-:Y:S01]  /*2110*/  ISETP.GT.AND P2, PT, R0.reuse, 0x1, PT ;  /* 0x000000010000780c */ /* 0x040fe20003f44270 */
[----:B------:R-:W-:Y:S02]  /*2120*/  VIADD R3, R3, 0x1 ;  /* 0x0000000103037836 */ /* 0x000fe40000000000 */
[----:B------:R-:W-:Y:S01]  /*2130*/  UISETP.NE.AND UP0, UPT, UR5, 0x4, UPT ;  /* 0x000000040500788c */ /* 0x000fe2000bf05270 */
[----:B------:R-:W-:Y:S02]  /*2140*/  VIADD R0, R0, 0xffffffff ;  /* 0xffffffff00007836 */ /* 0x000fe40000000000 */
[C---:B------:R-:W-:Y:S01]  /*2150*/  ISETP.NE.AND P1, PT, R3.reuse, 0x4, PT ;  /* 0x000000040300780c */ /* 0x040fe20003f25270 */
[----:B------:R-:W-:Y:S02]  /*2160*/  USEL UR6, URZ, 0x1, UP0 ;  /* 0x000000013f067887 */ /* 0x000fe40008000000 */
[----:B------:R-:W-:Y:S01]  /*2170*/  USEL UR5, UR5, URZ, UP0 ;  /* 0x0000003f05057287 */ /* 0x000fe20008000000 */
[----:B------:R-:W-:-:S03]  /*2180*/  SEL R3, R3, RZ, P1 ;  /* 0x000000ff03037207 */ /* 0x000fc60000800000 */
[----:B------:R-:W-:Y:S01]  /*2190*/  LOP3.LUT R7, R7, UR6, RZ, 0x3c, !PT ;  /* 0x0000000607077c12 */ /* 0x000fe2000f8e3cff */
[----:B------:R-:W-:Y:S07]  /*21a0*/  @P2 BRA `(.L_x_29) ;  /* 0xfffffff800882947 */ /* 0x000fee000383ffff */
.L_x_22:
[----:B01----:R-:W0:Y:S02]  /*21b0*/  LDC R0, c[0x0][0x28c] ;  /* 0x0000a300ff007b82 */ /* 0x003e240000000800 */
[----:B0-----:R-:W-:-:S13]  /*21c0*/  ISETP.GE.AND P1, PT, R0, 0x1, PT ;  /* 0x000000010000780c */ /* 0x001fda0003f26270 */
[----:B------:R-:W-:Y:S05]  /*21d0*/  @!P1 BRA `(.L_x_30) ;  /* 0x0000000000389947 */ /* 0x000fea0003800000 */
[----:B------:R-:W-:Y:S05]  /*21e0*/  @!P0 BRA `(.L_x_31) ;  /* 0x0000000000048947 */ /* 0x000fea0003800000 */
[----:B------:R-:W-:Y:S01]  /*21f0*/  BPT.TRAP 0x1 ;  /* 0x000000040000795c */ /* 0x000fe20000300000 */
.L_x_31:
[----:B------:R-:W-:-:S13]  /*2200*/  ISETP.NE.AND P0, PT, R102, RZ, PT ;  /* 0x000000ff6600720c */ /* 0x000fda0003f05270 */
[----:B------:R-:W-:-:S05]  /*2210*/  VOTEU.ANY UP0, P0 ;  /* 0x00000000003f7886 */ /* 0x000fca0000000100 */
[----:B------:R-:W-:-:S06]  /*2220*/  @UP0 UIADD3 UR4, UR44, UR42, URZ ;  /* 0x0000002a2c040290 */ /* 0x000fcc000fffe03f */
[----:B------:R-:W-:-:S04]  /*2230*/  IMAD.U32 R0, RZ, RZ, UR4 ;  /* 0x00000004ff007e24 */ /* 0x000fc8000f8e00ff */
[----:B------:R-:W-:-:S05]  /*2240*/  @P0 IMAD.SHL.U32 R0, R0, 0x8, RZ ;  /* 0x0000000800000824 */ /* 0x000fca00078e00ff */
[----:B------:R-:W-:-:S04]  /*2250*/  @P0 LOP3.LUT R0, R0, 0x18, RZ, 0xc0, !PT ;  /* 0x0000001800000812 */ /* 0x000fc800078ec0ff */
[----:B------:R-:W-:-:S04]  /*2260*/  @P0 IADD3 R0, R6, 0x20, R0 ;  /* 0x0000002006000810 */ /* 0x000fc80007ffe000 */
[----:B------:R-:W-:-:S04]  /*2270*/  @P0 PRMT R0, R19, 0x654, R0 ;  /* 0x0000065413000816 */ /* 0x000fc80000000000 */
[----:B------:R0:W-:Y:S01]  /*2280*/  @P0 SYNCS.ARRIVE.TRANS64.RED.A1T0 RZ, [R0+URZ], RZ ;  /* 0x000000ff00ff09a7 */ /* 0x0001e2000810043f */
[----:B------:R-:W-:-:S13]  /*2290*/  ISETP.GT.U32.AND P0, PT, R18, 0x1, PT ;  /* 0x000000011200780c */ /* 0x000fda0003f04070 */
[----:B0-----:R-:W-:Y:S05]  /*22a0*/  @P0 BRA `(.L_x_30) ;  /* 0x0000000000040947 */ /* 0x001fea0003800000 */
[----:B------:R-:W-:Y:S01]  /*22b0*/  BPT.TRAP 0x1 ;  /* 0x000000040000795c */ /* 0x000fe20000300000 */
.L_x_30:
[----:B------:R-:W-:Y:S01]  /*22c0*/  IMAD.SHL.U32 R3, R100, 0x80, RZ ;  /* 0x0000008064037824 */ /* 0x000fe200078e00ff */
[----:B------:R-:W-:Y:S01]  /*22d0*/  ULDC UR6, c[0x0][0x288] ;  /* 0x0000a20000067ab9 */ /* 0x000fe20000000800 */
[----:B------:R-:W-:Y:S01]  /*22e0*/  SHF.R.S32.HI R15, RZ, 0x1f, R99 ;  /* 0x0000001fff0f7819 */ /* 0x000fe20000011463 */
[----:B------:R-:W-:Y:S01]  /*22f0*/  IMAD.SHL.U32 R7, R101, 0x80, RZ ;  /* 0x0000008065077824 */ /* 0x000fe200078e00ff */
[----:B------:R-:W-:Y:S01]  /*2300*/  ULDC.64 UR4, c[0x0][0x5d0] ;  /* 0x0001740000047ab9 */ /* 0x000fe20000000a00 */
[----:B------:R-:W-:Y:S01]  /*2310*/  LOP3.LUT R8, R3, 0x6, R94, 0xf8, !PT ;  /* 0x0000000603087812 */ /* 0x000fe200078ef85e */
[----:B------:R-:W-:Y:S01]  /*2320*/  IMAD.WIDE R100, R101, 0x80, R22 ;  /* 0x0000008065647825 */ /* 0x000fe200078e0216 */
[----:B------:R-:W-:Y:S01]  /*2330*/  ISETP.GE.AND P0, PT, R3, UR6, PT ;  /* 0x0000000603007c0c */ /* 0x000fe2000bf06270 */
[----:B------:R-:W-:Y:S01]  /*2340*/  ULDC UR6, c[0x0][0x284] ;  /* 0x0000a10000067ab9 */ /* 0x000fe20000000800 */
[----:B------:R-:W-:Y:S01]  /*2350*/  SHF.R.S32.HI R9, RZ, 0x1f, R8 ;  /* 0x0000001fff097819 */ /* 0x000fe20000011408 */
[----:B------:R-:W-:Y:S01]  /*2360*/  IMAD R0, R15, UR4, RZ ;  /* 0x000000040f007c24 */ /* 0x000fe2000f8e02ff */
[----:B------:R-:W-:-:S03]  /*2370*/  ISETP.GE.OR P0, PT, R7, UR6, P0 ;  /* 0x0000000607007c0c */ /* 0x000fc60008706670 */
[C---:B------:R-:W-:Y:S02]  /*2380*/  IMAD R11, R99.reuse, UR5, R0 ;  /* 0x00000005630b7c24 */ /* 0x040fe4000f8e0200 */
[----:B------:R-:W-:Y:S01]  /*2390*/  IMAD.WIDE.U32 R4, R99, UR4, R8 ;  /* 0x0000000463047c25 */ /* 0x000fe2000f8e0008 */
[----:B------:R-:W-:-:S03]  /*23a0*/  ULDC.64 UR4, c[0x0][0x5c8] ;  /* 0x0001720000047ab9 */ /* 0x000fc60000000a00 */
[----:B------:R-:W-:Y:S02]  /*23b0*/  IMAD R13, R101, UR4, RZ ;  /* 0x00000004650d7c24 */ /* 0x000fe4000f8e02ff */
[----:B------:R-:W-:Y:S02]  /*23c0*/  IMAD.IADD R5, R5, 0x1, R11 ;  /* 0x0000000105057824 */ /* 0x000fe400078e020b */
[C---:B------:R-:W-:Y:S02]  /*23d0*/  IMAD R13, R100.reuse, UR5, R13 ;  /* 0x00000005640d7c24 */ /* 0x040fe4000f8e020d */
[----:B------:R-:W-:-:S04]  /*23e0*/  IMAD.WIDE.U32 R104, R100, UR4, R4 ;  /* 0x0000000464687c25 */ /* 0x000fc8000f8e0004 */
[----:B------:R-:W-:Y:S01]  /*23f0*/  IMAD.MOV.U32 R0, RZ, RZ, -0x1 ;  /* 0xffffffffff007424 */ /* 0x000fe200078e00ff */
[----:B------:R-:W-:Y:S06]  /*2400*/  @P0 BRA `(.L_x_32) ;  /* 0x0000004000040947 */ /* 0x000fec0003800000 */
[----:B-----5:R-:W-:Y:S01]  /*2410*/  FSETP.NEU.AND P1, PT, R89, RZ, PT ;  /* 0x000000ff5900720b */ /* 0x020fe20003f2d000 */
[----:B------:R-:W-:Y:S01]  /*2420*/  IMAD.IADD R4, R93, 0x1, -R3 ;  /* 0x000000015d047824 */ /* 0x000fe200078e0a03 */
[----:B------:R-:W-:Y:S01]  /*2430*/  BSSY B0, `(.L_x_32) ;  /* 0x00003fe000007945 */ /* 0x000fe20003800000 */
[----:B------:R-:W-:Y:S02]  /*2440*/  IMAD.IADD R3, R98, 0x1, -R7 ;  /* 0x0000000162037824 */ /* 0x000fe400078e0a07 */
[----:B------:R-:W-:Y:S01]  /*2450*/  IMAD.IADD R115, R105, 0x1, R13 ;  /* 0x0000000169737824 */ /* 0x000fe200078e020d */
[----:B------:R-:W-:-:S04]  /*2460*/  ISETP.GT.AND P0, PT, R4, RZ, PT ;  /* 0x000000ff0400720c */ /* 0x000fc80003f04270 */
[----:B------:R-:W-:-:S03]  /*2470*/  ISETP.GT.AND P3, PT, R3, RZ, P0 ;  /* 0x000000ff0300720c */ /* 0x000fc60000764270 */
[----:B------:R-:W-:Y:S10]  /*2480*/  @!P1 BRA `(.L_x_33) ;  /* 0x0000002c00289947 */ /* 0x000ff40003800000 */
[----:B------:R-:W0:Y:S01]  /*2490*/  LDC.64 R108, c[0x0][0x5b8] ;  /* 0x00016e00ff6c7b82 */ /* 0x000e220000000a00 */
[----:B------:R-:W-:-:S07]  /*24a0*/  ULDC.64 UR4, c[0x0][0x5c0] ;  /* 0x0001700000047ab9 */ /* 0x000fce0000000a00 */
[----:B------:R-:W1:Y:S08]  /*24b0*/  LDC.64 R110, c[0x0][0x5b0] ;  /* 0x00016c00ff6e7b82 */ /* 0x000e700000000a00 */
[----:B------:R-:W2:Y:S01]  /*24c0*/  LDC.64 R112, c[0x0][0x5a8] ;  /* 0x00016a00ff707b82 */ /* 0x000ea20000000a00 */
[-C--:B0-----:R-:W-:Y:S02]  /*24d0*/  IMAD R6, R15, R108.reuse, RZ ;  /* 0x0000006c0f067224 */ /* 0x081fe400078e02ff */
[----:B------:R-:W-:-:S04]  /*24e0*/  IMAD.WIDE.U32 R106, R99, R108, R8 ;  /* 0x0000006c636a7225 */ /* 0x000fc800078e0008 */
[----:B------:R-:W-:Y:S02]  /*24f0*/  IMAD R105, R99, R109, R6 ;  /* 0x0000006d63697224 */ /* 0x000fe400078e0206 */
[-C--:B-1----:R-:W-:Y:S02]  /*2500*/  IMAD R5, R101, R110.reuse, RZ ;  /* 0x0000006e65057224 */ /* 0x082fe400078e02ff */
[----:B------:R-:W-:Y:S02]  /*2510*/  IMAD.IADD R13, R107, 0x1, R105 ;  /* 0x000000016b0d7824 */ /* 0x000fe400078e0269 */
[----:B------:R-:W-:Y:S02]  /*2520*/  IMAD.MOV.U32 R12, RZ, RZ, R106 ;  /* 0x000000ffff0c7224 */ /* 0x000fe400078e006a */
[C---:B------:R-:W-:Y:S02]  /*2530*/  IMAD R109, R100.reuse, R111, R5 ;  /* 0x0000006f646d7224 */ /* 0x040fe400078e0205 */
[----:B------:R-:W-:-:S04]  /*2540*/  IMAD.WIDE.U32 R6, R100, R110, R12 ;  /* 0x0000006e64067225 */ /* 0x000fc800078e000c */
[----:B------:R-:W-:Y:S01]  /*2550*/  IMAD.IADD R5, R7, 0x1, R109 ;  /* 0x0000000107057824 */ /* 0x000fe200078e026d */
[----:B--2---:R-:W-:-:S04]  /*2560*/  LEA R14, P1, R6, R112, 0x1 ;  /* 0x00000070060e7211 */ /* 0x004fc800078208ff */
[----:B------:R-:W-:-:S05]  /*2570*/  LEA.HI.X R15, R6, R113, R5, 0x1, P1 ;  /* 0x00000071060f7211 */ /* 0x000fca00008f0c05 */
[----:B------:R0:W2:Y:S01]  /*2580*/  @P3 LDG.E.LTC128B.U16 R5, desc[UR36][R14.64] ;  /* 0x000000240e053981 */ /* 0x0000a2000c1e1520 */
[----:B------:R-:W-:Y:S01]  /*2590*/  IMAD.WIDE.U32 R6, R100, R110, R8 ;  /* 0x0000006e64067225 */ /* 0x000fe200078e0008 */
[----:B------:R-:W-:Y:S03]  /*25a0*/  BSSY B1, `(.L_x_34) ;  /* 0x0000013000017945 */ /* 0x000fe60003800000 */
[----:B------:R-:W-:Y:S02]  /*25b0*/  IMAD.IADD R7, R109, 0x1, R7 ;  /* 0x000000016d077824 */ /* 0x000fe400078e0207 */
[----:B------:R-:W-:Y:S01]  /*25c0*/  IMAD.WIDE.U32 R20, R99, R108, R6 ;  /* 0x0000006c63147225 */ /* 0x000fe200078e0006 */
[----:B0-----:R-:W-:-:S03]  /*25d0*/  SHF.L.U64.HI R15, R110, 0x3, R111 ;  /* 0x000000036e0f7819 */ /* 0x001fc6000001026f */
[----:B------:R-:W-:Y:S01]  /*25e0*/  IMAD.IADD R7, R105, 0x1, R21 ;  /* 0x0000000169077824 */ /* 0x000fe200078e0215 */
[----:B------:R-:W-:Y:S01]  /*25f0*/  LEA R6, P4, R20, R112, 0x1 ;  /* 0x0000007014067211 */ /* 0x000fe200078808ff */
[----:B------:R-:W-:-:S03]  /*2600*/  IMAD.SHL.U32 R14, R110, 0x8, RZ ;  /* 0x000000086e0e7824 */ /* 0x000fc600078e00ff */
[----:B------:R-:W-:Y:S01]  /*2610*/  LEA.HI.X R7, R20, R113, R7, 0x1, P4 ;  /* 0x0000007114077211 */ /* 0x000fe200020f0c07 */
[----:B--2---:R-:W-:-:S04]  /*2620*/  IMAD.U32 R10, R5, 0x10000, RZ ;  /* 0x00010000050a7824 */ /* 0x004fc800078e00ff */
[----:B------:R-:W-:Y:S01]  /*2630*/  FMUL R11, R10, R89 ;  /* 0x000000590a0b7220 */ /* 0x000fe20000400000 */
[----:B------:R-:W-:-:S03]  /*2640*/  LEA R10, P1, R104, UR4, 0x1 ;  /* 0x00000004680a7c11 */ /* 0x000fc6000f8208ff */
[----:B------:R-:W-:Y:S01]  /*2650*/  FFMA R24, R24, R88, R11 ;  /* 0x0000005818187223 */ /* 0x000fe2000000000b */
[----:B------:R-:W-:Y:S02]  /*2660*/  LEA.HI.X R11, R104, UR5, R115, 0x1, P1 ;  /* 0x00000005680b7c11 */ /* 0x000fe400088f0c73 */
[----:B------:R-:W-:Y:S02]  /*2670*/  ISETP.GT.AND P1, PT, R4, 0x1, PT ;  /* 0x000000010400780c */ /* 0x000fe40003f24270 */
[----:B------:R-:W-:Y:S02]  /*2680*/  F2FP.BF16.F32.PACK_AB R24, RZ, R24 ;  /* 0x00000018ff18723e */ /* 0x000fe400000010ff */
[----:B------:R-:W-:-:S03]  /*2690*/  ISETP.GT.AND P2, PT, R3, RZ, P1 ;  /* 0x000000ff0300720c */ /* 0x000fc60000f44270 */
[----:B------:R0:W-:Y:S10]  /*26a0*/  @P3 STG.E.U16 desc[UR36][R10.64], R24 ;  /* 0x000000180a003986 */ /* 0x0001f4000c101524 */
[----:B------:R-:W-:Y:S05]  /*26b0*/  @!P2 BRA `(.L_x_35) ;  /* 0x000000000004a947 */ /* 0x000fea0003800000 */
[----:B------:R1:W5:Y:S02]  /*26c0*/  LDG.E.LTC128B.U16 R5, desc[UR36][R6.64+0x2] ;  /* 0x0000022406057981 */ /* 0x000364000c1e1520 */
.L_x_35:
[----:B------:R-:W-:Y:S05]  /*26d0*/  BSYNC B1 ;  /* 0x0000000000017941 */ /* 0x000fea0003800000 */
.L_x_34:
[----:B-----5:R-:W-:Y:S01]  /*26e0*/  IMAD.U32 R12, R5, 0x10000, RZ ;  /* 0x00010000050c7824 */ /* 0x020fe200078e00ff */
[----:B------:R-:W-:Y:S01]  /*26f0*/  ISETP.GT.AND P0, PT, R3, 0x8, P0 ;  /* 0x000000080300780c */ /* 0x000fe20000704270 */
[----:B------:R-:W-:Y:S01]  /*2700*/  IMAD.WIDE.U32 R20, R100, R110, R14 ;  /* 0x0000006e64147225 */ /* 0x000fe200078e000e */
[----:B0-----:R-:W-:-:S03]  /*2710*/  PRMT R24, R5, 0x7610, R24 ;  /* 0x0000761005187816 */ /* 0x001fc60000000018 */
[----:B------:R-:W-:Y:S01]  /*2720*/  FMUL R12, R12, R89 ;  /* 0x000000590c0c7220 */ /* 0x000fe20000400000 */
[----:B------:R-:W-:Y:S01]  /*2730*/  IMAD.IADD R109, R109, 0x1, R21 ;  /* 0x000000016d6d7824 */ /* 0x000fe200078e0215 */
[----:B------:R-:W-:Y:S02]  /*2740*/  IADD3 R106, P3, R106, R20, RZ ;  /* 0x000000146a6a7210 */ /* 0x000fe40007f7e0ff */
[----:B------:R-:W-:-:S03]  /*2750*/  FFMA R12, R25, R88, R12 ;  /* 0x00000058190c7223 */ /* 0x000fc6000000000c */
[----:B------:R-:W-:Y:S02]  /*2760*/  IMAD.X R13, R109, 0x1, R13, P3 ;  /* 0x000000016d0d7824 */ /* 0x000fe400018e060d */
[----:B------:R-:W-:Y:S02]  /*2770*/  F2FP.BF16.F32.PACK_AB R12, RZ, R12 ;  /* 0x0000000cff0c723e */ /* 0x000fe400000010ff */
[----:B------:R-:W-:Y:S02]  /*2780*/  LEA R14, P3, R106, R112, 0x1 ;  /* 0x000000706a0e7211 */ /* 0x000fe400078608ff */
[----:B------:R-:W-:Y:S02]  /*2790*/  PRMT R21, R12, 0x7610, R21 ;  /* 0x000076100c157816 */ /* 0x000fe40000000015 */
[----:B------:R-:W-:-:S03]  /*27a0*/  LEA.HI.X R15, R106, R113, R13, 0x1, P3 ;  /* 0x000000716a0f7211 */ /* 0x000fc600018f0c0d */
[----:B------:R0:W-:Y:S04]  /*27b0*/  @P2 STG.E.U16 desc[UR36][R10.64+0x2], R21 ;  /* 0x000002150a002986 */ /* 0x0001e8000c101524 */
[----:B------:R-:W2:Y:S01]  /*27c0*/  @P0 LDG.E.LTC128B.U16 R24, desc[UR36][R14.64] ;  /* 0x000000240e180981 */ /* 0x000ea2000c1e1520 */
[----:B------:R-:W-:Y:S01]  /*27d0*/  IADD3 R20, P2, R8, R20, RZ ;  /* 0x0000001408147210 */ /* 0x000fe20007f5e0ff */
[----:B------:R-:W-:Y:S01]  /*27e0*/  BSSY B1, `(.L_x_36) ;  /* 0x0000011000017945 */ /* 0x000fe20003800000 */
[C---:B------:R-:W-:Y:S02]  /*27f0*/  SHF.L.U64.HI R13, R90.reuse, 0x1, R91 ;  /* 0x000000015a0d7819 */ /* 0x040fe4000001025b */
[----:B------:R-:W-:Y:S01]  /*2800*/  ISETP.GT.AND P1, PT, R3, 0x8, P1 ;  /* 0x000000080300780c */ /* 0x000fe20000f24270 */
[----:B0-----:R-:W-:Y:S01]  /*2810*/  IMAD.X R21, R9, 0x1, R109, P2 ;  /* 0x0000000109157824 */ /* 0x001fe200010e066d */
[----:B------:R-:W-:Y:S01]  /*2820*/  LEA R12, P2, R90, R10, 0x1 ;  /* 0x0000000a5a0c7211 */ /* 0x000fe200078408ff */
[----:B------:R-:W-:-:S04]  /*2830*/  IMAD.WIDE.U32 R20, R99, R108, R20 ;  /* 0x0000006c63147225 */ /* 0x000fc800078e0014 */
[----:B------:R-:W-:Y:S02]  /*2840*/  IMAD.X R13, R13, 0x1, R11, P2 ;  /* 0x000000010d0d7824 */ /* 0x000fe400010e060b */
[----:B------:R-:W-:Y:S02]  /*2850*/  IMAD.IADD R9, R105, 0x1, R21 ;  /* 0x0000000169097824 */ /* 0x000fe400078e0215 */
[----:B--2---:R-:W-:-:S04]  /*2860*/  IMAD.U32 R8, R24, 0x10000, RZ ;  /* 0x0001000018087824 */ /* 0x004fc800078e00ff */
[----:B------:R-:W-:Y:S01]  /*2870*/  FMUL R5, R8, R89 ;  /* 0x0000005908057220 */ /* 0x000fe20000400000 */
[----:B------:R-:W-:-:S03]  /*2880*/  LEA R8, P3, R20, R112, 0x1 ;  /* 0x0000007014087211 */ /* 0x000fc600078608ff */
[----:B------:R-:W-:Y:S01]  /*2890*/  FFMA R5, R26, R88, R5 ;  /* 0x000000581a057223 */ /* 0x000fe20000000005 */
[----:B------:R-:W-:-:S04]  /*28a0*/  LEA.HI.X R9, R20, R113, R9, 0x1, P3 ;  /* 0x0000007114097211 */ /* 0x000fc800018f0c09 */
[----:B------:R-:W-:-:S05]  /*28b0*/  F2FP.BF16.F32.PACK_AB R5, RZ, R5 ;  /* 0x00000005ff05723e */ /* 0x000fca00000010ff */
[----:B------:R0:W-:Y:S01]  /*28c0*/  @P0 STG.E.U16 desc[UR36][R12.64], R5 ;  /* 0x000000050c000986 */ /* 0x0001e2000c101524 */
[----:B------:R-:W-:Y:S05]  /*28d0*/  @!P1 BRA `(.L_x_37) ;  /* 0x0000000000049947 */ /* 0x000fea0003800000 */
[----:B------:R2:W5:Y:S02]  /*28e0*/  LDG.E.LTC128B.U16 R24, desc[UR36][R8.64+0x2] ;  /* 0x0000022408187981 */ /* 0x000564000c1e1520 */
.L_x_37:
[----:B------:R-:W-:Y:S05]  /*28f0*/  BSYNC B1 ;  /* 0x0000000000017941 */ /* 0x000fea0003800000 */
.L_x_36:
[----:B-----5:R-:W-:Y:S01]  /*2900*/  IMAD.U32 R14, R24, 0x10000, RZ ;  /* 0x00010000180e7824 */ /* 0x020fe200078e00ff */
[----:B------:R-:W-:Y:S01]  /*2910*/  ISETP.GT.AND P0, PT, R4, 0x8, PT ;  /* 0x000000080400780c */ /* 0x000fe20003f04270 */
[----:B------:R-:W-:Y:S02]  /*2920*/  BSSY B1, `(.L_x_38) ;  /* 0x0000008000017945 */ /* 0x000fe40003800000 */
[----:B------:R-:W-:Y:S01]  /*2930*/  FMUL R14, R14, R89 ;  /* 0x000000590e0e7220 */ /* 0x000fe20000400000 */
[----:B------:R-:W-:-:S03]  /*2940*/  ISETP.GT.AND P2, PT, R3, RZ, P0 ;  /* 0x000000ff0300720c */ /* 0x000fc60000744270 */
[----:B------:R-:W-:-:S05]  /*2950*/  FFMA R14, R27, R88, R14 ;  /* 0x000000581b0e7223 */ /* 0x000fca000000000e */
[----:B------:R-:W-:-:S05]  /*2960*/  F2FP.BF16.F32.PACK_AB R14, RZ, R14 ;  /* 0x0000000eff0e723e */ /* 0x000fca00000010ff */
[----:B------:R3:W-:Y:S01]  /*2970*/  @P1 STG.E.U16 desc[UR36][R12.64+0x2], R14 ;  /* 0x0000020e0c001986 */ /* 0x0007e2000c101524 */
[----:B------:R-:W-:Y:S05]  /*2980*/  @!P2 BRA `(.L_x_39) ;  /* 0x000000000004a947 */ /* 0x000fea0003800000 */
[----:B------:R4:W5:Y:S02]  /*2990*/  LDG.E.LTC128B.U16 R24, desc[UR36][R6.64+0x10] ;  /* 0x0000102406187981 */ /* 0x000964000c1e1520 */
.L_x_39:
[----:B------:R-:W-:Y:S05]  /*29a0*/  BSYNC B1 ;  /* 0x0000000000017941 */ /* 0x000fea0003800000 */
.L_x_38:
[----:B---3-5:R-:W-:Y:S01]  /*29b0*/  IMAD.U32 R14, R24, 0x10000, RZ ;  /* 0x00010000180e7824 */ /* 0x028fe200078e00ff */
[----:B------:R-:W-:Y:S01]  /*29c0*/  ISETP.GT.AND P1, PT, R4, 0x9, PT ;  /* 0x000000090400780c */ /* 0x000fe20003f24270 */
[----:B------:R-:W-:Y:S02]  /*29d0*/  BSSY B1, `(.L_x_40) ;  /* 0x0000008000017945 */ /* 0x000fe40003800000 */
[----:B0-----:R-:W-:Y:S01]  /*29e0*/  FMUL R5, R14, R89 ;  /* 0x000000590e057220 */ /* 0x001fe20000400000 */
[----:B------:R-:W-:-:S03]  /*29f0*/  ISETP.GT.AND P3, PT, R3, RZ, P1 ;  /* 0x000000ff0300720c */ /* 0x000fc60000f64270 */
[----:B------:R-:W-:-:S05]  /*2a00*/  FFMA R5, R28, R88, R5 ;  /* 0x000000581c057223 */ /* 0x000fca0000000005 */
[----:B------:R-:W-:-:S05]  /*2a10*/  F2FP.BF16.F32.PACK_AB R5, RZ, R5 ;  /* 0x00000005ff05723e */ /* 0x000fca00000010ff */
[----:B------:R0:W-:Y:S01]  /*2a20*/  @P2 STG.E.U16 desc[UR36][R10.64+0x10], R5 ;  /* 0x000010050a002986 */ /* 0x0001e2000c101524 */
[----:B------:R-:W-:Y:S05]  /*2a30*/  @!P3 BRA `(.L_x_41) ;  /* 0x000000000004b947 */ /* 0x000fea0003800000 */
[----:B------:R3:W5:Y:S02]  /*2a40*/  LDG.E.LTC128B.U16 R24, desc[UR36][R6.64+0x12] ;  /* 0x0000122406187981 */ /* 0x000764000c1e1520 */
.L_x_41:
[----:B------:R-:W-:Y:S05]  /*2a50*/  BSYNC B1 ;  /* 0x0000000000017941 */ /* 0x000fea0003800000 */
.L_x_40:
[----:B-----5:R-:W-:Y:S01]  /*2a60*/  IMAD.U32 R14, R24, 0x10000, RZ ;  /* 0x00010000180e7824 */ /* 0x020fe200078e00ff */
[----:B------:R-:W-:Y:S01]  /*2a70*/  ISETP.GT.AND P0, PT, R3, 0x8, P0 ;  /* 0x000000080300780c */ /* 0x000fe20000704270 */
[----:B------:R-:W-:Y:S02]  /*2a80*/  BSSY B1, `(.L_x_42) ;  /* 0x0000007000017945 */ /* 0x000fe40003800000 */
[----:B------:R-:W-:-:S04]  /*2a90*/  FMUL R14, R14, R89 ;  /* 0x000000590e0e7220 */ /* 0x000fc80000400000 */
[----:B------:R-:W-:-:S05]  /*2aa0*/  FFMA R14, R29, R88, R14 ;  /* 0x000000581d0e7223 */ /* 0x000fca000000000e */
[----:B------:R-:W-:-:S05]  /*2ab0*/  F2FP.BF16.F32.PACK_AB R14, RZ, R14 ;  /* 0x0000000eff0e723e */ /* 0x000fca00000010ff */
[----:B------:R0:W-:Y:S01]  /*2ac0*/  @P3 STG.E.U16 desc[UR36][R10.64+0x12], R14 ;  /* 0x0000120e0a003986 */ /* 0x0001e2000c101524 */
[----:B------:R-:W-:Y:S05]  /*2ad0*/  @!P0 BRA `(.L_x_43) ;  /* 0x0000000000048947 */ /* 0x000fea0003800000 */
[----:B------:R0:W5:Y:S02]  /*2ae0*/  LDG.E.LTC128B.U16 R24, desc[UR36][R8.64+0x10] ;  /* 0x0000102408187981 */ /* 0x000164000c1e1520 */
.L_x_43:
[----:B------:R-:W-:Y:S05]  /*2af0*/  BSYNC B1 ;  /* 0x0000000000017941 */ /* 0x000fea0003800000 */
.L_x_42:
[----:B0----5:R-:W-:Y:S01]  /*2b00*/  IMAD.U32 R14, R24, 0x10000, RZ ;  /* 0x00010000180e7824 */ /* 0x021fe200078e00ff */
        /* <DEDUP_REMOVED lines=8> */
.L_x_45:
[----:B------:R-:W-:Y:S05]  /*2b90*/  BSYNC B1 ;  /* 0x0000000000017941 */ /* 0x000fea0003800000 */
.L_x_44:
        /* <DEDUP_REMOVED lines=10> */
.L_x_47:
[----:B------:R-:W-:Y:S05]  /*2c40*/  BSYNC B1 ;  /* 0x0000000000017941 */ /* 0x000fea0003800000 */
.L_x_46:
[----:B0----5:R-:W-:Y:S01]  /*2c50*/  IMAD.U32 R14, R24, 0x10000, RZ ;  /* 0x00010000180e7824 */ /* 0x021fe200078e00ff */
        /* <DEDUP_REMOVED lines=9> */
.L_x_49:
[----:B------:R-:W-:Y:S05]  /*2cf0*/  BSYNC B1 ;  /* 0x0000000000017941 */ /* 0x000fea0003800000 */
.L_x_48:
        /* <DEDUP_REMOVED lines=9> */
.L_x_51:
[----:B------:R-:W-:Y:S05]  /*2d90*/  BSYNC B1 ;  /* 0x0000000000017941 */ /* 0x000fea0003800000 */
.L_x_50:
        /* <DEDUP_REMOVED lines=9> */
.L_x_53:
[----:B------:R-:W-:Y:S05]  /*2e30*/  BSYNC B1 ;  /* 0x0000000000017941 */ /* 0x000fea0003800000 */
.L_x_52:
        /* <DEDUP_REMOVED lines=10> */
.L_x_55:
[----:B------:R-:W-:Y:S05]  /*2ee0*/  BSYNC B1 ;  /* 0x0000000000017941 */ /* 0x000fea0003800000 */
.L_x_54:
        /* <DEDUP_REMOVED lines=10> */
.L_x_57:
[----:B------:R-:W-:Y:S05]  /*2f90*/  BSYNC B1 ;  /* 0x0000000000017941 */ /* 0x000fea0003800000 */
.L_x_56:
        /* <DEDUP_REMOVED lines=9> */
.L_x_59:
[----:B------:R-:W-:Y:S05]  /*3030*/  BSYNC B1 ;  /* 0x0000000000017941 */ /* 0x000fea0003800000 */
.L_x_58:
        /* <DEDUP_REMOVED lines=9> */
.L_x_61:
[----:B------:R-:W-:Y:S05]  /*30d0*/  BSYNC B1 ;  /* 0x0000000000017941 */ /* 0x000fea0003800000 */
.L_x_60:
        /* <DEDUP_REMOVED lines=10> */
.L_x_63:
[----:B------:R-:W-:Y:S05]  /*3180*/  BSYNC B1 ;  /* 0x0000000000017941 */ /* 0x000fea0003800000 */
.L_x_62:
        /* <DEDUP_REMOVED lines=10> */
.L_x_65:
[----:B------:R-:W-:Y:S05]  /*3230*/  BSYNC B1 ;  /* 0x0000000000017941 */ /* 0x000fea0003800000 */
.L_x_64:
        /* <DEDUP_REMOVED lines=9> */
.L_x_67:
[----:B------:R-:W-:Y:S05]  /*32d0*/  BSYNC B1 ;  /* 0x0000000000017941 */ /* 0x000fea0003800000 */
.L_x_66:
        /* <DEDUP_REMOVED lines=9> */
.L_x_69:
[----:B------:R-:W-:Y:S05]  /*3370*/  BSYNC B1 ;  /* 0x0000000000017941 */ /* 0x000fea0003800000 */
.L_x_68:
        /* <DEDUP_REMOVED lines=10> */
.L_x_71:
[----:B------:R-:W-:Y:S05]  /*3420*/  BSYNC B1 ;  /* 0x0000000000017941 */ /* 0x000fea0003800000 */
.L_x_70:
        /* <DEDUP_REMOVED lines=10> */
.L_x_73:
[----:B------:R-:W-:Y:S05]  /*34d0*/  BSYNC B1 ;  /* 0x0000000000017941 */ /* 0x000fea0003800000 */
.L_x_72:
        /* <DEDUP_REMOVED lines=9> */
.L_x_75:
[----:B------:R-:W-:Y:S05]  /*3570*/  BSYNC B1 ;  /* 0x0000000000017941 */ /* 0x000fea0003800000 */
.L_x_74:
        /* <DEDUP_REMOVED lines=9> */
.L_x_77:
[----:B------:R-:W-:Y:S05]  /*3610*/  BSYNC B1 ;  /* 0x0000000000017941 */ /* 0x000fea0003800000 */
.L_x_76:
        /* <DEDUP_REMOVED lines=10> */
.L_x_79:
[----:B------:R-:W-:Y:S05]  /*36c0*/  BSYNC B1 ;  /* 0x0000000000017941 */ /* 0x000fea0003800000 */
.L_x_78:
        /* <DEDUP_REMOVED lines=10> */
.L_x_81:
[----:B------:R-:W-:Y:S05]  /*3770*/  BSYNC B1 ;  /* 0x0000000000017941 */ /* 0x000fea0003800000 */
.L_x_80:
        /* <DEDUP_REMOVED lines=9> */
.L_x_83:
[----:B------:R-:W-:Y:S05]  /*3810*/  BSYNC B1 ;  /* 0x0000000000017941 */ /* 0x000fea0003800000 */
.L_x_82:
        /* <DEDUP_REMOVED lines=9> */
.L_x_85:
[----:B------:R-:W-:Y:S05]  /*38b0*/  BSYNC B1 ;  /* 0x0000000000017941 */ /* 0x000fea0003800000 */
.L_x_84:
        /* <DEDUP_REMOVED lines=10> */
.L_x_87:
[----:B------:R-:W-:Y:S05]  /*3960*/  BSYNC B1 ;  /* 0x0000000000017941 */ /* 0x000fea0003800000 */
.L_x_86:
        /* <DEDUP_REMOVED lines=10> */
.L_x_89:
[----:B------:R-:W-:Y:S05]  /*3a10*/  BSYNC B1 ;  /* 0x0000000000017941 */ /* 0x000fea0003800000 */
.L_x_88:
        /* <DEDUP_REMOVED lines=9> */
.L_x_91:
[----:B------:R-:W-:Y:S05]  /*3ab0*/  BSYNC B1 ;  /* 0x0000000000017941 */ /* 0x000fea0003800000 */
.L_x_90:
        /* <DEDUP_REMOVED lines=9> */
.L_x_93:
[----:B------:R-:W-:Y:S05]  /*3b50*/  BSYNC B1 ;  /* 0x0000000000017941 */ /* 0x000fea0003800000 */
.L_x_92:
        /* <DEDUP_REMOVED lines=10> */
.L_x_95:
[----:B------:R-:W-:Y:S05]  /*3c00*/  BSYNC B1 ;  /* 0x0000000000017941 */ /* 0x000fea0003800000 */
.L_x_94:
        /* <DEDUP_REMOVED lines=10> */
.L_x_97:
[----:B------:R-:W-:Y:S05]  /*3cb0*/  BSYNC B1 ;  /* 0x0000000000017941 */ /* 0x000fea0003800000 */
.L_x_96:
        /* <DEDUP_REMOVED lines=9> */
.L_x_99:
[----:B------:R-:W-:Y:S05]  /*3d50*/  BSYNC B1 ;  /* 0x0000000000017941 */ /* 0x000fea0003800000 */
.L_x_98:
        /* <DEDUP_REMOVED lines=9> */
.L_x_101:
[----:B------:R-:W-:Y:S05]  /*3df0*/  BSYNC B1 ;  /* 0x0000000000017941 */ /* 0x000fea0003800000 */
.L_x_100:
        /* <DEDUP_REMOVED lines=10> */
.L_x_103:
[----:B------:R-:W-:Y:S05]  /*3ea0*/  BSYNC B1 ;  /* 0x0000000000017941 */ /* 0x000fea0003800000 */
.L_x_102:
        /* <DEDUP_REMOVED lines=10> */
.L_x_105:
[----:B------:R-:W-:Y:S05]  /*3f50*/  BSYNC B1 ;  /* 0x0000000000017941 */ /* 0x000fea0003800000 */
.L_x_104:
        /* <DEDUP_REMOVED lines=9> */
.L_x_107:
[----:B------:R-:W-:Y:S05]  /*3ff0*/  BSYNC B1 ;  /* 0x0000000000017941 */ /* 0x000fea0003800000 */
.L_x_106:
        /* <DEDUP_REMOVED lines=9> */
.L_x_109:
[----:B------:R-:W-:Y:S05]  /*4090*/  BSYNC B1 ;  /* 0x0000000000017941 */ /* 0x000fea0003800000 */
.L_x_108:
        /* <DEDUP_REMOVED lines=10> */
.L_x_111:
[----:B------:R-:W-:Y:S05]  /*4140*/  BSYNC B1 ;  /* 0x0000000000017941 */ /* 0x000fea0003800000 */
.L_x_110:
        /* <DEDUP_REMOVED lines=10> */
.L_x_113:
[----:B------:R-:W-:Y:S05]  /*41f0*/  BSYNC B1 ;  /* 0x0000000000017941 */ /* 0x000fea0003800000 */
.L_x_112:
        /* <DEDUP_REMOVED lines=9> */
.L_x_115:
[----:B------:R-:W-:Y:S05]  /*4290*/  BSYNC B1 ;  /* 0x0000000000017941 */ /* 0x000fea0003800000 */
.L_x_114:
        /* <DEDUP_REMOVED lines=9> */
.L_x_117:
[----:B------:R-:W-:Y:S05]  /*4330*/  BSYNC B1 ;  /* 0x0000000000017941 */ /* 0x000fea0003800000 */
.L_x_116:
        /* <DEDUP_REMOVED lines=10> */
.L_x_119:
[----:B------:R-:W-:Y:S05]  /*43e0*/  BSYNC B1 ;  /* 0x0000000000017941 */ /* 0x000fea0003800000 */
.L_x_118:
        /* <DEDUP_REMOVED lines=10> */
.L_x_121:
[----:B------:R-:W-:Y:S05]  /*4490*/  BSYNC B1 ;  /* 0x0000000000017941 */ /* 0x000fea0003800000 */
.L_x_120:
        /* <DEDUP_REMOVED lines=9> */
.L_x_123:
[----:B------:R-:W-:Y:S05]  /*4530*/  BSYNC B1 ;  /* 0x0000000000017941 */ /* 0x000fea0003800000 */
.L_x_122:
        /* <DEDUP_REMOVED lines=9> */
.L_x_125:
[----:B------:R-:W-:Y:S05]  /*45d0*/  BSYNC B1 ;  /* 0x0000000000017941 */ /* 0x000fea0003800000 */
.L_x_124:
        /* <DEDUP_REMOVED lines=10> */
.L_x_127:
[----:B------:R-:W-:Y:S05]  /*4680*/  BSYNC B1 ;  /* 0x0000000000017941 */ /* 0x000fea0003800000 */
.L_x_126:
        /* <DEDUP_REMOVED lines=10> */
.L_x_129:
[----:B------:R-:W-:Y:S05]  /*4730*/  BSYNC B1 ;  /* 0x0000000000017941 */ /* 0x000fea0003800000 */
.L_x_128:
        /* <DEDUP_REMOVED lines=9> */
.L_x_131:
[----:B------:R-:W-:Y:S05]  /*47d0*/  BSYNC B1 ;  /* 0x0000000000017941 */ /* 0x000fea0003800000 */
.L_x_130:
        /* <DEDUP_REMOVED lines=9> */
.L_x_133:
[----:B------:R-:W-:Y:S05]  /*4870*/  BSYNC B1 ;  /* 0x0000000000017941 */ /* 0x000fea0003800000 */
.L_x_132:
        /* <DEDUP_REMOVED lines=10> */
.L_x_135:
[----:B------:R-:W-:Y:S05]  /*4920*/  BSYNC B1 ;  /* 0x0000000000017941 */ /* 0x000fea0003800000 */
.L_x_134:
        /* <DEDUP_REMOVED lines=10> */
.L_x_137:
[----:B------:R-:W-:Y:S05]  /*49d0*/  BSYNC B1 ;  /* 0x0000000000017941 */ /* 0x000fea0003800000 */
.L_x_136:
        /* <DEDUP_REMOVED lines=9> */
.L_x_139:
[----:B------:R-:W-:Y:S05]  /*4a70*/  BSYNC B1 ;  /* 0x0000000000017941 */ /* 0x000fea0003800000 */
.L_x_138:
        /* <DEDUP_REMOVED lines=9> */
.L_x_141:
[----:B------:R-:W-:Y:S05]  /*4b10*/  BSYNC B1 ;  /* 0x0000000000017941 */ /* 0x000fea0003800000 */
.L_x_140:
        /* <DEDUP_REMOVED lines=10> */
.L_x_143:
[----:B------:R-:W-:Y:S05]  /*4bc0*/  BSYNC B1 ;  /* 0x0000000000017941 */ /* 0x000fea0003800000 */
.L_x_142:
        /* <DEDUP_REMOVED lines=10> */
.L_x_145:
[----:B------:R-:W-:Y:S05]  /*4c70*/  BSYNC B1 ;  /* 0x0000000000017941 */ /* 0x000fea0003800000 */
.L_x_144:
        /* <DEDUP_REMOVED lines=9> */
.L_x_147:
[----:B------:R-:W-:Y:S05]  /*4d10*/  BSYNC B1 ;  /* 0x0000000000017941 */ /* 0x000fea0003800000 */
.L_x_146:
        /* <DEDUP_REMOVED lines=9> */
.L_x_149:
[----:B------:R-:W-:Y:S05]  /*4db0*/  BSYNC B1 ;  /* 0x0000000000017941 */ /* 0x000fea0003800000 */
.L_x_148:
        /* <DEDUP_REMOVED lines=10> */
.L_x_151:
[----:B------:R-:W-:Y:S05]  /*4e60*/  BSYNC B1 ;  /* 0x0000000000017941 */ /* 0x000fea0003800000 */
.L_x_150:
[----:B0----5:R-:W-:Y:S01]  /*4e70*/  IMAD.U32 R14, R24, 0x10000, RZ ;  /* 0x00010000180e7824 */ /* 0x021fe200078e00ff */
[----:B------:R-:W-:Y:S01]  /*4e80*/  ISETP.GT.AND P1, PT, R4, 0x79, PT ;  /* 0x000000790400780c */ /* 0x000fe20003f24270 */
[----:B------:R-:W-:Y:S01]  /*4e90*/  @P2 IMAD.MOV.U32 R4, RZ, RZ, R10 ;  /* 0x000000ffff042224 */ /* 0x000fe200078e000a */
[----:B------:R-:W-:Y:S01]  /*4ea0*/  BSSY B1, `(.L_x_152) ;  /* 0x000000a000017945 */ /* 0x000fe20003800000 */
[----:B------:R-:W-:Y:S01]  /*4eb0*/  FMUL R5, R14, R89 ;  /* 0x000000590e057220 */ /* 0x000fe20000400000 */
[----:B------:R-:W-:-:S03]  /*4ec0*/  ISETP.GT.AND P3, PT, R3, RZ, P1 ;  /* 0x000000ff0300720c */ /* 0x000fc60000f64270 */
[----:B------:R-:W-:-:S05]  /*4ed0*/  FFMA R5, R84, R88, R5 ;  /* 0x0000005854057223 */ /* 0x000fca0000000005 */
[----:B------:R-:W-:-:S04]  /*4ee0*/  F2FP.BF16.F32.PACK_AB R5, RZ, R5 ;  /* 0x00000005ff05723e */ /* 0x000fc800000010ff */
[----:B------:R-:W-:Y:S01]  /*4ef0*/  PRMT R14, R5, 0x7610, R14 ;  /* 0x00007610050e7816 */ /* 0x000fe2000000000e */
[----:B------:R-:W-:-:S05]  /*4f00*/  @P2 IMAD.MOV.U32 R5, RZ, RZ, R11 ;  /* 0x000000ffff052224 */ /* 0x000fca00078e000b */
[----:B------:R0:W-:Y:S01]  /*4f10*/  @P2 STG.E.U16 desc[UR36][R4.64+0xf0], R14 ;  /* 0x0000f00e04002986 */ /* 0x0001e2000c101524 */
[----:B------:R-:W-:Y:S05]  /*4f20*/  @!P3 BRA `(.L_x_153) ;  /* 0x000000000004b947 */ /* 0x000fea0003800000 */
[----:B------:R0:W5:Y:S02]  /*4f30*/  LDG.E.LTC128B.U16 R24, desc[UR36][R6.64+0xf2] ;  /* 0x0000f22406187981 */ /* 0x000164000c1e1520 */
.L_x_153:
[----:B------:R-:W-:Y:S05]  /*4f40*/  BSYNC B1 ;  /* 0x0000000000017941 */ /* 0x000fea0003800000 */
.L_x_152:
        /* <DEDUP_REMOVED lines=9> */
.L_x_155:
[----:B------:R-:W-:Y:S05]  /*4fe0*/  BSYNC B1 ;  /* 0x0000000000017941 */ /* 0x000fea0003800000 */
.L_x_154:
[----:B0----5:R-:W-:Y:S01]  /*4ff0*/  IMAD.U32 R4, R24, 0x10000, RZ ;  /* 0x0001000018047824 */ /* 0x021fe200078e00ff */
[----:B------:R-:W-:Y:S01]  /*5000*/  ISETP.GT.AND P1, PT, R3, 0x8, P1 ;  /* 0x000000080300780c */ /* 0x000fe20000f24270 */
[----:B------:R-:W-:Y:S02]  /*5010*/  BSSY B1, `(.L_x_156) ;  /* 0x000000a000017945 */ /* 0x000fe40003800000 */
[----:B------:R-:W-:Y:S01]  /*5020*/  FMUL R5, R4, R89 ;  /* 0x0000005904057220 */ /* 0x000fe20000400000 */
[----:B------:R-:W-:-:S03]  /*5030*/  @P0 IMAD.MOV.U32 R4, RZ, RZ, R12 ;  /* 0x000000ffff040224 */ /* 0x000fc600078e000c */
[----:B------:R-:W-:-:S05]  /*5040*/  FFMA R5, R86, R88, R5 ;  /* 0x0000005856057223 */ /* 0x000fca0000000005 */
[----:B------:R-:W-:-:S04]  /*5050*/  F2FP.BF16.F32.PACK_AB R5, RZ, R5 ;  /* 0x00000005ff05723e */ /* 0x000fc800000010ff */
[----:B-1-34-:R-:W-:Y:S01]  /*5060*/  PRMT R6, R5, 0x7610, R6 ;  /* 0x0000761005067816 */ /* 0x01afe20000000006 */
[----:B------:R-:W-:-:S05]  /*5070*/  @P0 IMAD.MOV.U32 R5, RZ, RZ, R13 ;  /* 0x000000ffff050224 */ /* 0x000fca00078e000d */
[----:B------:R0:W-:Y:S01]  /*5080*/  @P0 STG.E.U16 desc[UR36][R4.64+0xf0], R6 ;  /* 0x0000f00604000986 */ /* 0x0001e2000c101524 */
[----:B------:R-:W-:Y:S05]  /*5090*/  @!P1 BRA `(.L_x_157) ;  /* 0x0000000000049947 */ /* 0x000fea0003800000 */
[----:B------:R1:W5:Y:S02]  /*50a0*/  LDG.E.LTC128B.U16 R24, desc[UR36][R8.64+0xf2] ;  /* 0x0000f22408187981 */ /* 0x000364000c1e1520 */
.L_x_157:
[----:B------:R-:W-:Y:S05]  /*50b0*/  BSYNC B1 ;  /* 0x0000000000017941 */ /* 0x000fea0003800000 */
.L_x_156:
[----:B------:R-:W-:Y:S05]  /*50c0*/  @!P1 BRA `(.L_x_158) ;  /* 0x0000001000d09947 */ /* 0x000fea0003800000 */
[----:B-----5:R-:W-:-:S04]  /*50d0*/  IMAD.U32 R24, R24, 0x10000, RZ ;  /* 0x0001000018187824 */ /* 0x020fc800078e00ff */
[----:B------:R-:W-:-:S04]  /*50e0*/  FMUL R24, R24, R89 ;  /* 0x0000005918187220 */ /* 0x000fc80000400000 */
[----:B------:R-:W-:-:S05]  /*50f0*/  FFMA R24, R87, R88, R24 ;  /* 0x0000005857187223 */ /* 0x000fca0000000018 */
[----:B------:R-:W-:-:S05]  /*5100*/  F2FP.BF16.F32.PACK_AB R24, RZ, R24 ;  /* 0x00000018ff18723e */ /* 0x000fca00000010ff */
[----:B------:R3:W-:Y:S01]  /*5110*/  STG.E.U16 desc[UR36][R12.64+0xf2], R24 ;  /* 0x0000f2180c007986 */ /* 0x0007e2000c101524 */
[----:B------:R-:W-:Y:S05]  /*5120*/  BRA `(.L_x_158) ;  /* 0x0000001000b87947 */ /* 0x000fea0003800000 */
.L_x_33:
[----:B------:R-:W-:Y:S01]  /*5130*/  ISETP.GT.AND P2, PT, R4, 0x1, PT ;  /* 0x000000010400780c */ /* 0x000fe20003f44270 */
[----:B------:R-:W-:Y:S01]  /*5140*/  ULDC.64 UR4, c[0x0][0x5c0] ;  /* 0x0001700000047ab9 */ /* 0x000fe20000000a00 */
[-C--:B------:R-:W-:Y:S01]  /*5150*/  FMUL R24, R24, R88.reuse ;  /* 0x0000005818187220 */ /* 0x080fe20000400000 */
[-C--:B------:R-:W-:Y:S01]  /*5160*/  FMUL R25, R25, R88.reuse ;  /* 0x0000005819197220 */ /* 0x080fe20000400000 */
[----:B------:R-:W-:Y:S01]  /*5170*/  ISETP.GT.AND P1, PT, R3, RZ, P2 ;  /* 0x000000ff0300720c */ /* 0x000fe20001724270 */
[-C--:B------:R-:W-:Y:S01]  /*5180*/  FMUL R26, R26, R88.reuse ;  /* 0x000000581a1a7220 */ /* 0x080fe20000400000 */
[----:B------:R-:W-:Y:S01]  /*5190*/  LEA R6, P4, R104, UR4, 0x1 ;  /* 0x0000000468067c11 */ /* 0x000fe2000f8808ff */
[----:B------:R-:W-:Y:S01]  /*51a0*/  FMUL R27, R27, R88 ;  /* 0x000000581b1b7220 */ /* 0x000fe20000400000 */
[----:B------:R-:W-:Y:S01]  /*51b0*/  F2FP.BF16.F32.PACK_AB R24, RZ, R24 ;  /* 0x00000018ff18723e */ /* 0x000fe200000010ff */
[-C--:B------:R-:W-:Y:S01]  /*51c0*/  FMUL R28, R28, R88.reuse ;  /* 0x000000581c1c7220 */ /* 0x080fe20000400000 */
[----:B------:R-:W-:Y:S01]  /*51d0*/  LEA.HI.X R7, R104, UR5, R115, 0x1, P4 ;  /* 0x0000000568077c11 */ /* 0x000fe2000a0f0c73 */
[-C--:B------:R-:W-:Y:S01]  /*51e0*/  FMUL R29, R29, R88.reuse ;  /* 0x000000581d1d7220 */ /* 0x080fe20000400000 */
[----:B------:R-:W-:Y:S01]  /*51f0*/  F2FP.BF16.F32.PACK_AB R25, RZ, R25 ;  /* 0x00000019ff19723e */ /* 0x000fe200000010ff */
[-C--:B------:R-:W-:Y:S01]  /*5200*/  FMUL R30, R30, R88.reuse ;  /* 0x000000581e1e7220 */ /* 0x080fe20000400000 */
[----:B------:R-:W-:Y:S01]  /*5210*/  ISETP.GT.AND P2, PT, R3, 0x8, P2 ;  /* 0x000000080300780c */ /* 0x000fe20001744270 */
[----:B------:R-:W-:Y:S01]  /*5220*/  @P3 STG.E.U16 desc[UR36][R6.64], R24 ;  /* 0x0000001806003986 */ /* 0x000fe2000c101524 */
[C---:B------:R-:W-:Y:S01]  /*5230*/  SHF.L.U64.HI R5, R90.reuse, 0x1, R91 ;  /* 0x000000015a057819 */ /* 0x040fe2000001025b */
[----:B------:R-:W-:Y:S01]  /*5240*/  FMUL R31, R31, R88 ;  /* 0x000000581f1f7220 */ /* 0x000fe20000400000 */
[----:B------:R-:W-:Y:S01]  /*5250*/  LEA R8, P3, R90, R6, 0x1 ;  /* 0x000000065a087211 */ /* 0x000fe200078608ff */
[----:B------:R-:W-:Y:S01]  /*5260*/  @P1 STG.E.U16 desc[UR36][R6.64+0x2], R25 ;  /* 0x0000021906001986 */ /* 0x000fe2000c101524 */
[----:B------:R-:W-:Y:S01]  /*5270*/  ISETP.GT.AND P1, PT, R3, 0x8, P0 ;  /* 0x000000080300780c */ /* 0x000fe20000724270 */
[----:B------:R-:W-:Y:S01]  /*5280*/  FMUL R32, R32, R88 ;  /* 0x0000005820207220 */ /* 0x000fe20000400000 */
[----:B------:R-:W-:Y:S01]  /*5290*/  F2FP.BF16.F32.PACK_AB R26, RZ, R26 ;  /* 0x0000001aff1a723e */ /* 0x000fe200000010ff */
[----:B------:R-:W-:Y:S01]  /*52a0*/  IMAD.X R9, R5, 0x1, R7, P3 ;  /* 0x0000000105097824 */ /* 0x000fe200018e0607 */
[----:B------:R-:W-:Y:S01]  /*52b0*/  F2FP.BF16.F32.PACK_AB R27, RZ, R27 ;  /* 0x0000001bff1b723e */ /* 0x000fe200000010ff */
[-C--:B------:R-:W-:Y:S01]  /*52c0*/  FMUL R33, R33, R88.reuse ;  /* 0x0000005821217220 */ /* 0x080fe20000400000 */
[----:B------:R-:W-:Y:S01]  /*52d0*/  ISETP.GT.AND P0, PT, R4, 0x8, PT ;  /* 0x000000080400780c */ /* 0x000fe20003f04270 */
[----:B------:R-:W-:Y:S01]  /*52e0*/  FMUL R34, R34, R88 ;  /* 0x0000005822227220 */ /* 0x000fe20000400000 */
[----:B------:R-:W-:Y:S01]  /*52f0*/  F2FP.BF16.F32.PACK_AB R28, RZ, R28 ;  /* 0x0000001cff1c723e */ /* 0x000fe200000010ff */
[-C--:B------:R-:W-:Y:S01]  /*5300*/  FMUL R35, R35, R88.reuse ;  /* 0x0000005823237220 */ /* 0x080fe20000400000 */
[C---:B------:R-:W-:Y:S01]  /*5310*/  ISETP.GT.AND P4, PT, R3.reuse, RZ, P0 ;  /* 0x000000ff0300720c */ /* 0x040fe20000784270 */
[-C--:B------:R-:W-:Y:S01]  /*5320*/  FMUL R36, R36, R88.reuse ;  /* 0x0000005824247220 */ /* 0x080fe20000400000 */
[----:B------:R-:W-:Y:S01]  /*5330*/  F2FP.BF16.F32.PACK_AB R29, RZ, R29 ;  /* 0x0000001dff1d723e */ /* 0x000fe200000010ff */
[----:B------:R-:W-:Y:S01]  /*5340*/  @P1 STG.E.U16 desc[UR36][R8.64], R26 ;  /* 0x0000001a08001986 */ /* 0x000fe2000c101524 */
[----:B------:R-:W-:Y:S01]  /*5350*/  ISETP.GT.AND P1, PT, R3, 0x8, P0 ;  /* 0x000000080300780c */ /* 0x000fe20000724270 */
[----:B------:R-:W-:Y:S01]  /*5360*/  FMUL R37, R37, R88 ;  /* 0x0000005825257220 */ /* 0x000fe20000400000 */
[----:B------:R-:W-:Y:S01]  /*5370*/  F2FP.BF16.F32.PACK_AB R30, RZ, R30 ;  /* 0x0000001eff1e723e */ /* 0x000fe200000010ff */
[----:B------:R-:W-:Y:S01]  /*5380*/  @P2 STG.E.U16 desc[UR36][R8.64+0x2], R27 ;  /* 0x0000021b08002986 */ /* 0x000fe2000c101524 */
[----:B------:R-:W-:Y:S01]  /*5390*/  ISETP.GT.AND P2, PT, R4, 0x9, PT ;  /* 0x000000090400780c */ /* 0x000fe20003f44270 */
[-C--:B------:R-:W-:Y:S01]  /*53a0*/  FMUL R38, R38, R88.reuse ;  /* 0x0000005826267220 */ /* 0x080fe20000400000 */
[----:B------:R-:W-:Y:S01]  /*53b0*/  F2FP.BF16.F32.PACK_AB R31, RZ, R31 ;  /* 0x0000001fff1f723e */ /* 0x000fe200000010ff */
[-C--:B------:R-:W-:Y:S01]  /*53c0*/  FMUL R39, R39, R88.reuse ;  /* 0x0000005827277220 */ /* 0x080fe20000400000 */
[C---:B------:R-:W-:Y:S01]  /*53d0*/  ISETP.GT.AND P3, PT, R3.reuse, RZ, P2 ;  /* 0x000000ff0300720c */ /* 0x040fe20001764270 */
[----:B------:R-:W-:Y:S01]  /*53e0*/  @P4 STG.E.U16 desc[UR36][R6.64+0x10], R28 ;  /* 0x0000101c06004986 */ /* 0x000fe2000c101524 */
[----:B------:R-:W-:Y:S01]  /*53f0*/  ISETP.GT.AND P2, PT, R3, 0x8, P2 ;  /* 0x000000080300780c */ /* 0x000fe20001744270 */
[-C--:B------:R-:W-:Y:S01]  /*5400*/  FMUL R40, R40, R88.reuse ;  /* 0x0000005828287220 */ /* 0x080fe20000400000 */
[----:B------:R-:W-:Y:S01]  /*5410*/  ISETP.GT.AND P0, PT, R4, 0x10, PT ;  /* 0x000000100400780c */ /* 0x000fe20003f04270 */
[----:B------:R-:W-:Y:S01]  /*5420*/  FMUL R41, R41, R88 ;  /* 0x0000005829297220 */ /* 0x000fe20000400000 */
[----:B------:R-:W-:Y:S01]  /*5430*/  F2FP.BF16.F32.PACK_AB R32, RZ, R32 ;  /* 0x00000020ff20723e */ /* 0x000fe200000010ff */
[-C--:B------:R-:W-:Y:S01]  /*5440*/  FMUL R42, R42, R88.reuse ;  /* 0x000000582a2a7220 */ /* 0x080fe20000400000 */
[----:B------:R-:W-:Y:S01]  /*5450*/  ISETP.GT.AND P4, PT, R3, RZ, P0 ;  /* 0x000000ff0300720c */ /* 0x000fe20000784270 */
[-C--:B------:R-:W-:Y:S01]  /*5460*/  FMUL R43, R43, R88.reuse ;  /* 0x000000582b2b7220 */ /* 0x080fe20000400000 */
[----:B------:R-:W-:Y:S01]  /*5470*/  F2FP.BF16.F32.PACK_AB R33, RZ, R33 ;  /* 0x00000021ff21723e */ /* 0x000fe200000010ff */
[----:B------:R-:W-:Y:S01]  /*5480*/  FMUL R44, R44, R88 ;  /* 0x000000582c2c7220 */ /* 0x000fe20000400000 */
[----:B------:R-:W-:Y:S01]  /*5490*/  F2FP.BF16.F32.PACK_AB R34, RZ, R34 ;  /* 0x00000022ff22723e */ /* 0x000fe200000010ff */
[----:B------:R-:W-:Y:S01]  /*54a0*/  @P3 STG.E.U16 desc[UR36][R6.64+0x12], R29 ;  /* 0x0000121d06003986 */ /* 0x000fe2000c101524 */
[----:B------:R-:W-:Y:S01]  /*54b0*/  ISETP.GT.AND P3, PT, R4, 0x11, PT ;  /* 0x000000110400780c */ /* 0x000fe20003f64270 */
[-C--:B------:R-:W-:Y:S01]  /*54c0*/  FMUL R45, R45, R88.reuse ;  /* 0x000000582d2d7220 */ /* 0x080fe20000400000 */
[----:B------:R-:W-:Y:S01]  /*54d0*/  F2FP.BF16.F32.PACK_AB R35, RZ, R35 ;  /* 0x00000023ff23723e */ /* 0x000fe200000010ff */
[----:B------:R-:W-:Y:S01]  /*54e0*/  @P1 STG.E.U16 desc[UR36][R8.64+0x10], R30 ;  /* 0x0000101e08001986 */ /* 0x000fe2000c101524 */
[C---:B------:R-:W-:Y:S01]  /*54f0*/  ISETP.GT.AND P1, PT, R3.reuse, 0x8, P0 ;  /* 0x000000080300780c */ /* 0x040fe20000724270 */
[-C--:B------:R-:W-:Y:S01]  /*5500*/  FMUL R46, R46, R88.reuse ;  /* 0x000000582e2e7220 */ /* 0x080fe20000400000 */
[----:B------:R-:W-:Y:S01]  /*5510*/  ISETP.GT.AND P0, PT, R4, 0x18, PT ;  /* 0x000000180400780c */ /* 0x000fe20003f04270 */
[----:B------:R-:W-:Y:S01]  /*5520*/  @P2 STG.E.U16 desc[UR36][R8.64+0x12], R31 ;  /* 0x0000121f08002986 */ /* 0x000fe2000c101524 */
[----:B------:R-:W-:Y:S01]  /*5530*/  ISETP.GT.AND P2, PT, R3, RZ, P3 ;  /* 0x000000ff0300720c */ /* 0x000fe20001f44270 */
[-C--:B------:R-:W-:Y:S01]  /*5540*/  FMUL R47, R47, R88.reuse ;  /* 0x000000582f2f7220 */ /* 0x080fe20000400000 */
[C---:B------:R-:W-:Y:S01]  /*5550*/  ISETP.GT.AND P3, PT, R3.reuse, 0x8, P3 ;  /* 0x000000080300780c */ /* 0x040fe20001f64270 */
[----:B------:R-:W-:Y:S01]  /*5560*/  @P4 STG.E.U16 desc[UR36][R6.64+0x20], R32 ;  /* 0x0000202006004986 */ /* 0x000fe2000c101524 */
[----:B------:R-:W-:Y:S01]  /*5570*/  ISETP.GT.AND P4, PT, R3, RZ, P0 ;  /* 0x000000ff0300720c */ /* 0x000fe20000784270 */
[----:B------:R-:W-:Y:S01]  /*5580*/  FMUL R48, R48, R88 ;  /* 0x0000005830307220 */ /* 0x000fe20000400000 */
[----:B------:R-:W-:Y:S01]  /*5590*/  F2FP.BF16.F32.PACK_AB R36, RZ, R36 ;  /* 0x00000024ff24723e */ /* 0x000fe200000010ff */
[-C--:B------:R-:W-:Y:S01]  /*55a0*/  FMUL R49, R49, R88.reuse ;  /* 0x0000005831317220 */ /* 0x080fe20000400000 */
[----:B------:R-:W-:Y:S01]  /*55b0*/  F2FP.BF16.F32.PACK_AB R37, RZ, R37 ;  /* 0x00000025ff25723e */ /* 0x000fe200000010ff */
[----:B------:R-:W-:Y:S01]  /*55c0*/  FMUL R50, R50, R88 ;  /* 0x0000005832327220 */ /* 0x000fe20000400000 */
[----:B------:R-:W-:Y:S01]  /*55d0*/  F2FP.BF16.F32.PACK_AB R38, RZ, R38 ;  /* 0x00000026ff26723e */ /* 0x000fe200000010ff */
[----:B------:R-:W-:Y:S01]  /*55e0*/  FMUL R51, R51, R88 ;  /* 0x0000005833337220 */ /* 0x000fe20000400000 */
[----:B------:R-:W-:Y:S01]  /*55f0*/  F2FP.BF16.F32.PACK_AB R39, RZ, R39 ;  /* 0x00000027ff27723e */ /* 0x000fe200000010ff */
[----:B------:R-:W-:Y:S01]  /*5600*/  @P2 STG.E.U16 desc[UR36][R6.64+0x22], R33 ;  /* 0x0000222106002986 */ /* 0x000fe2000c101524 */
[----:B------:R-:W-:Y:S01]  /*5610*/  F2FP.BF16.F32.PACK_AB R40, RZ, R40 ;  /* 0x00000028ff28723e */ /* 0x000fe200000010ff */
[-C--:B------:R-:W-:Y:S01]  /*5620*/  FMUL R52, R52, R88.reuse ;  /* 0x0000005834347220 */ /* 0x080fe20000400000 */
[----:B------:R-:W-:Y:S01]  /*5630*/  F2FP.BF16.F32.PACK_AB R41, RZ, R41 ;  /* 0x00000029ff29723e */ /* 0x000fe200000010ff */
[----:B------:R-:W-:Y:S01]  /*5640*/  @P1 STG.E.U16 desc[UR36][R8.64+0x20], R34 ;  /* 0x0000202208001986 */ /* 0x000fe2000c101524 */
[----:B------:R-:W-:Y:S01]  /*5650*/  ISETP.GT.AND P1, PT, R3, 0x8, P0 ;  /* 0x000000080300780c */ /* 0x000fe20000724270 */
[-C--:B------:R-:W-:Y:S01]  /*5660*/  FMUL R53, R53, R88.reuse ;  /* 0x0000005835357220 */ /* 0x080fe20000400000 */
[C---:B------:R-:W-:Y:S01]  /*5670*/  ISETP.GT.AND P0, PT, R4.reuse, 0x20, PT ;  /* 0x000000200400780c */ /* 0x040fe20003f04270 */
[----:B------:R-:W-:Y:S01]  /*5680*/  @P3 STG.E.U16 desc[UR36][R8.64+0x22], R35 ;  /* 0x0000222308003986 */ /* 0x000fe2000c101524 */
[----:B------:R-:W-:Y:S01]  /*5690*/  ISETP.GT.AND P3, PT, R4, 0x19, PT ;  /* 0x000000190400780c */ /* 0x000fe20003f64270 */
[----:B------:R-:W-:Y:S01]  /*56a0*/  FMUL R54, R54, R88 ;  /* 0x0000005836367220 */ /* 0x000fe20000400000 */
[----:B------:R-:W-:Y:S01]  /*56b0*/  F2FP.BF16.F32.PACK_AB R42, RZ, R42 ;  /* 0x0000002aff2a723e */ /* 0x000fe200000010ff */
[----:B------:R-:W-:Y:S01]  /*56c0*/  @P4 STG.E.U16 desc[UR36][R6.64+0x30], R36 ;  /* 0x0000302406004986 */ /* 0x000fe2000c101524 */
[----:B------:R-:W-:Y:S01]  /*56d0*/  ISETP.GT.AND P2, PT, R3, RZ, P3 ;  /* 0x000000ff0300720c */ /* 0x000fe20001f44270 */
[-C--:B------:R-:W-:Y:S01]  /*56e0*/  FMUL R55, R55, R88.reuse ;  /* 0x0000005837377220 */ /* 0x080fe20000400000 */
[C---:B------:R-:W-:Y:S01]  /*56f0*/  ISETP.GT.AND P3, PT, R3.reuse, 0x8, P3 ;  /* 0x000000080300780c */ /* 0x040fe20001f64270 */
[-C--:B------:R-:W-:Y:S01]  /*5700*/  FMUL R56, R56, R88.reuse ;  /* 0x0000005838387220 */ /* 0x080fe20000400000 */
[----:B------:R-:W-:Y:S01]  /*5710*/  ISETP.GT.AND P4, PT, R3, RZ, P0 ;  /* 0x000000ff0300720c */ /* 0x000fe20000784270 */
[-C--:B------:R-:W-:Y:S01]  /*5720*/  FMUL R57, R57, R88.reuse ;  /* 0x0000005839397220 */ /* 0x080fe20000400000 */
[----:B------:R-:W-:Y:S01]  /*5730*/  F2FP.BF16.F32.PACK_AB R43, RZ, R43 ;  /* 0x0000002bff2b723e */ /* 0x000fe200000010ff */
[----:B------:R-:W-:Y:S01]  /*5740*/  FMUL R58, R58, R88 ;  /* 0x000000583a3a7220 */ /* 0x000fe20000400000 */
[----:B------:R-:W-:Y:S01]  /*5750*/  F2FP.BF16.F32.PACK_AB R44, RZ, R44 ;  /* 0x0000002cff2c723e */ /* 0x000fe200000010ff */
[-C--:B------:R-:W-:Y:S01]  /*5760*/  FMUL R59, R59, R88.reuse ;  /* 0x000000583b3b7220 */ /* 0x080fe20000400000 */
[----:B------:R-:W-:Y:S01]  /*5770*/  F2FP.BF16.F32.PACK_AB R45, RZ, R45 ;  /* 0x0000002dff2d723e */ /* 0x000fe200000010ff */
[----:B------:R-:W-:Y:S01]  /*5780*/  FMUL R60, R60, R88 ;  /* 0x000000583c3c7220 */ /* 0x000fe20000400000 */
[----:B------:R-:W-:Y:S01]  /*5790*/  F2FP.BF16.F32.PACK_AB R46, RZ, R46 ;  /* 0x0000002eff2e723e */ /* 0x000fe200000010ff */
[----:B------:R-:W-:Y:S01]  /*57a0*/  @P2 STG.E.U16 desc[UR36][R6.64+0x32], R37 ;  /* 0x0000322506002986 */ /* 0x000fe2000c101524 */
[----:B------:R-:W-:Y:S01]  /*57b0*/  F2FP.BF16.F32.PACK_AB R47, RZ, R47 ;  /* 0x0000002fff2f723e */ /* 0x000fe200000010ff */
[----:B------:R-:W-:Y:S01]  /*57c0*/  FMUL R61, R61, R88 ;  /* 0x000000583d3d7220 */ /* 0x000fe20000400000 */
[----:B------:R-:W-:Y:S01]  /*57d0*/  F2FP.BF16.F32.PACK_AB R48, RZ, R48 ;  /* 0x00000030ff30723e */ /* 0x000fe200000010ff */
[----:B------:R-:W-:Y:S01]  /*57e0*/  @P1 STG.E.U16 desc[UR36][R8.64+0x30], R38 ;  /* 0x0000302608001986 */ /* 0x000fe2000c101524 */
[----:B------:R-:W-:Y:S01]  /*57f0*/  ISETP.GT.AND P1, PT, R3, 0x8, P0 ;  /* 0x000000080300780c */ /* 0x000fe20000724270 */
[-C--:B------:R-:W-:Y:S01]  /*5800*/  FMUL R62, R62, R88.reuse ;  /* 0x000000583e3e7220 */ /* 0x080fe20000400000 */
[C---:B------:R-:W-:Y:S01]  /*5810*/  ISETP.GT.AND P0, PT, R4.reuse, 0x28, PT ;  /* 0x000000280400780c */ /* 0x040fe20003f04270 */
[----:B------:R-:W-:Y:S01]  /*5820*/  @P3 STG.E.U16 desc[UR36][R8.64+0x32], R39 ;  /* 0x0000322708003986 */ /* 0x000fe2000c101524 */
[----:B------:R-:W-:Y:S01]  /*5830*/  ISETP.GT.AND P3, PT, R4, 0x21, PT ;  /* 0x000000210400780c */ /* 0x000fe20003f64270 */
[-C--:B------:R-:W-:Y:S01]  /*5840*/  FMUL R63, R63, R88.reuse ;  /* 0x000000583f3f7220 */ /* 0x080fe20000400000 */
[----:B------:R-:W-:Y:S01]  /*5850*/  F2FP.BF16.F32.PACK_AB R49, RZ, R49 ;  /* 0x00000031ff31723e */ /* 0x000fe200000010ff */
[----:B------:R-:W-:Y:S01]  /*5860*/  @P4 STG.E.U16 desc[UR36][R6.64+0x40], R40 ;  /* 0x0000402806004986 */ /* 0x000fe2000c101524 */
[C---:B------:R-:W-:Y:S01]  /*5870*/  ISETP.GT.AND P2, PT, R3.reuse, RZ, P3 ;  /* 0x000000ff0300720c */ /* 0x040fe20001f44270 */
[-C--:B------:R-:W-:Y:S01]  /*5880*/  FMUL R64, R64, R88.reuse ;  /* 0x0000005840407220 */ /* 0x080fe20000400000 */
[----:B------:R-:W-:Y:S01]  /*5890*/  ISETP.GT.AND P3, PT, R3, 0x8, P3 ;  /* 0x000000080300780c */ /* 0x000fe20001f64270 */
[-C--:B------:R-:W-:Y:S01]  /*58a0*/  FMUL R65, R65, R88.reuse ;  /* 0x0000005841417220 */ /* 0x080fe20000400000 */
        /* <DEDUP_REMOVED lines=62> */
[----:B------:R-:W-:-:S02]  /*5c90*/  F2FP.BF16.F32.PACK_AB R68, RZ, R68 ;  /* 0x00000044ff44723e */ /* 0x000fc400000010ff */
[----:B------:R-:W-:Y:S01]  /*5ca0*/  F2FP.BF16.F32.PACK_AB R69, RZ, R69 ;  /* 0x00000045ff45723e */ /* 0x000fe200000010ff */
[----:B------:R-:W-:Y:S01]  /*5cb0*/  @P1 STG.E.U16 desc[UR36][R8.64+0x60], R50 ;  /* 0x0000603208001986 */ /* 0x000fe2000c101524 */
[C---:B------:R-:W-:Y:S02]  /*5cc0*/  ISETP.GT.AND P1, PT, R3.reuse, 0x8, P0 ;  /* 0x000000080300780c */ /* 0x040fe40000724270 */
[C---:B------:R-:W-:Y:S01]  /*5cd0*/  ISETP.GT.AND P0, PT, R4.reuse, 0x40, PT ;  /* 0x000000400400780c */ /* 0x040fe20003f04270 */
[----:B------:R-:W-:Y:S01]  /*5ce0*/  @P3 STG.E.U16 desc[UR36][R8.64+0x62], R51 ;  /* 0x0000623308003986 */ /* 0x000fe2000c101524 */
[----:B------:R-:W-:Y:S02]  /*5cf0*/  ISETP.GT.AND P3, PT, R4, 0x39, PT ;  /* 0x000000390400780c */ /* 0x000fe40003f64270 */
[----:B------:R-:W-:Y:S01]  /*5d00*/  F2FP.BF16.F32.PACK_AB R70, RZ, R70 ;  /* 0x00000046ff46723e */ /* 0x000fe200000010ff */
[----:B------:R-:W-:Y:S01]  /*5d10*/  @P4 STG.E.U16 desc[UR36][R6.64+0x70], R52 ;  /* 0x0000703406004986 */ /* 0x000fe2000c101524 */
[----:B------:R-:W-:-:S02]  /*5d20*/  ISETP.GT.AND P2, PT, R3, RZ, P3 ;  /* 0x000000ff0300720c */ /* 0x000fc40001f44270 */
[C---:B------:R-:W-:Y:S02]  /*5d30*/  ISETP.GT.AND P3, PT, R3.reuse, 0x8, P3 ;  /* 0x000000080300780c */ /* 0x040fe40001f64270 */
[----:B------:R-:W-:Y:S02]  /*5d40*/  ISETP.GT.AND P4, PT, R3, RZ, P0 ;  /* 0x000000ff0300720c */ /* 0x000fe40000784270 */
[----:B------:R-:W-:Y:S02]  /*5d50*/  F2FP.BF16.F32.PACK_AB R71, RZ, R71 ;  /* 0x00000047ff47723e */ /* 0x000fe400000010ff */
[----:B------:R-:W-:Y:S02]  /*5d60*/  F2FP.BF16.F32.PACK_AB R72, RZ, R72 ;  /* 0x00000048ff48723e */ /* 0x000fe400000010ff */
[----:B------:R-:W-:Y:S02]  /*5d70*/  F2FP.BF16.F32.PACK_AB R73, RZ, R73 ;  /* 0x00000049ff49723e */ /* 0x000fe400000010ff */
        /* <DEDUP_REMOVED lines=33> */
[----:B------:R-:W-:-:S03]  /*5f90*/  F2FP.BF16.F32.PACK_AB R87, RZ, R87 ;  /* 0x00000057ff57723e */ /* 0x000fc600000010ff */
[----:B------:R-:W-:Y:S04]  /*5fa0*/  @P2 STG.E.U16 desc[UR36][R6.64+0x92], R61 ;  /* 0x0000923d06002986 */ /* 0x000fe8000c101524 */
[----:B------:R-:W-:Y:S01]  /*5fb0*/  @P1 STG.E.U16 desc[UR36][R8.64+0x90], R62 ;  /* 0x0000903e08001986 */ /* 0x000fe2000c101524 */
[----:B------:R-:W-:Y:S02]  /*5fc0*/  ISETP.GT.AND P1, PT, R3, 0x8, P0 ;  /* 0x000000080300780c */ /* 0x000fe40000724270 */
[C---:B------:R-:W-:Y:S01]  /*5fd0*/  ISETP.GT.AND P0, PT, R4.reuse, 0x58, PT ;  /* 0x000000580400780c */ /* 0x040fe20003f04270 */
[----:B------:R-:W-:Y:S01]  /*5fe0*/  @P3 STG.E.U16 desc[UR36][R8.64+0x92], R63 ;  /* 0x0000923f08003986 */ /* 0x000fe2000c101524 */
[----:B------:R-:W-:-:S03]  /*5ff0*/  ISETP.GT.AND P3, PT, R4, 0x51, PT ;  /* 0x000000510400780c */ /* 0x000fc60003f64270 */
[----:B------:R-:W-:Y:S01]  /*6000*/  @P4 STG.E.U16 desc[UR36][R6.64+0xa0], R64 ;  /* 0x0000a04006004986 */ /* 0x000fe2000c101524 */
[C---:B------:R-:W-:Y:S02]  /*6010*/  ISETP.GT.AND P2, PT, R3.reuse, RZ, P3 ;  /* 0x000000ff0300720c */ /* 0x040fe40001f44270 */
[C---:B------:R-:W-:Y:S02]  /*6020*/  ISETP.GT.AND P3, PT, R3.reuse, 0x8, P3 ;  /* 0x000000080300780c */ /* 0x040fe40001f64270 */
[----:B------:R-:W-:-:S09]  /*6030*/  ISETP.GT.AND P4, PT, R3, RZ, P0 ;  /* 0x000000ff0300720c */ /* 0x000fd20000784270 */
        /* <DEDUP_REMOVED lines=9> */
[C---:B------:R-:W-:Y:S02]  /*60d0*/  ISETP.GT.AND P3, PT, R3.reuse, RZ, P0 ;  /* 0x000000ff0300720c */ /* 0x040fe40000764270 */
[----:B------:R-:W-:-:S07]  /*60e0*/  ISETP.GT.AND P0, PT, R3, 0x8, P0 ;  /* 0x000000080300780c */ /* 0x000fce0000704270 */
[----:B------:R-:W-:Y:S04]  /*60f0*/  @P2 STG.E.U16 desc[UR36][R6.64+0xb2], R69 ;  /* 0x0000b24506002986 */ /* 0x000fe8000c101524 */
[----:B------:R-:W-:Y:S01]  /*6100*/  @P1 STG.E.U16 desc[UR36][R8.64+0xb0], R70 ;  /* 0x0000b04608001986 */ /* 0x000fe2000c101524 */
[----:B------:R-:W-:-:S03]  /*6110*/  ISETP.GT.AND P1, PT, R4, 0x68, PT ;  /* 0x000000680400780c */ /* 0x000fc60003f24270 */
        /* <DEDUP_REMOVED lines=11> */
[C---:B------:R-:W-:Y:S02]  /*61d0*/  ISETP.GT.AND P2, PT, R3.reuse, RZ, P0 ;  /* 0x000000ff0300720c */ /* 0x040fe40000744270 */
[----:B------:R-:W-:Y:S01]  /*61e0*/  ISETP.GT.AND P0, PT, R3, 0x8, P0 ;  /* 0x000000080300780c */ /* 0x000fe20000704270 */
[----:B------:R-:W-:Y:S01]  /*61f0*/  @P3 STG.E.U16 desc[UR36][R6.64+0xd0], R76 ;  /* 0x0000d04c06003986 */ /* 0x000fe2000c101524 */
[----:B------:R-:W-:-:S04]  /*6200*/  ISETP.GT.AND P3, PT, R4, 0x70, PT ;  /* 0x000000700400780c */ /* 0x000fc80003f64270 */
[C---:B------:R-:W-:Y:S02]  /*6210*/  ISETP.GT.AND P4, PT, R3.reuse, RZ, P3 ;  /* 0x000000ff0300720c */ /* 0x040fe40001f84270 */
[----:B------:R-:W-:-:S03]  /*6220*/  ISETP.GT.AND P3, PT, R3, 0x8, P3 ;  /* 0x000000080300780c */ /* 0x000fc60001f64270 */
[----:B------:R-:W-:Y:S01]  /*6230*/  @P2 STG.E.U16 desc[UR36][R6.64+0xd2], R77 ;  /* 0x0000d24d06002986 */ /* 0x000fe2000c101524 */
[----:B------:R-:W-:-:S03]  /*6240*/  ISETP.GT.AND P2, PT, R4, 0x79, PT ;  /* 0x000000790400780c */ /* 0x000fc60003f44270 */
[----:B------:R-:W-:Y:S01]  /*6250*/  @P1 STG.E.U16 desc[UR36][R8.64+0xd0], R78 ;  /* 0x0000d04e08001986 */ /* 0x000fe2000c101524 */
[----:B------:R-:W-:-:S03]  /*6260*/  ISETP.GT.AND P1, PT, R4, 0x78, PT ;  /* 0x000000780400780c */ /* 0x000fc60003f24270 */
[----:B------:R-:W-:Y:S01]  /*6270*/  @P0 STG.E.U16 desc[UR36][R8.64+0xd2], R79 ;  /* 0x0000d24f08000986 */ /* 0x000fe2000c101524 */
[----:B------:R-:W-:-:S03]  /*6280*/  ISETP.GT.AND P0, PT, R4, 0x71, PT ;  /* 0x000000710400780c */ /* 0x000fc60003f04270 */
[----:B------:R-:W-:Y:S01]  /*6290*/  @P4 STG.E.U16 desc[UR36][R6.64+0xe0], R80 ;  /* 0x0000e05006004986 */ /* 0x000fe2000c101524 */
[C---:B------:R-:W-:Y:S02]  /*62a0*/  ISETP.GT.AND P4, PT, R3.reuse, RZ, P0 ;  /* 0x000000ff0300720c */ /* 0x040fe40000784270 */
[----:B------:R-:W-:-:S11]  /*62b0*/  ISETP.GT.AND P0, PT, R3, 0x8, P0 ;  /* 0x000000080300780c */ /* 0x000fd60000704270 */
[----:B------:R-:W-:Y:S02]  /*62c0*/  @P4 IMAD.MOV.U32 R4, RZ, RZ, R6 ;  /* 0x000000ffff044224 */ /* 0x000fe400078e0006 */
[----:B------:R-:W-:-:S05]  /*62d0*/  @P4 IMAD.MOV.U32 R5, RZ, RZ, R7 ;  /* 0x000000ffff054224 */ /* 0x000fca00078e0007 */
[----:B------:R0:W-:Y:S01]  /*62e0*/  @P4 STG.E.U16 desc[UR36][R4.64+0xe2], R81 ;  /* 0x0000e25104004986 */ /* 0x0001e2000c101524 */
[C---:B------:R-:W-:Y:S02]  /*62f0*/  ISETP.GT.AND P4, PT, R3.reuse, RZ, P2 ;  /* 0x000000ff0300720c */ /* 0x040fe40001784270 */
[----:B------:R-:W-:Y:S01]  /*6300*/  ISETP.GT.AND P2, PT, R3, 0x8, P2 ;  /* 0x000000080300780c */ /* 0x000fe20001744270 */
[----:B0-----:R-:W-:Y:S02]  /*6310*/  @P3 IMAD.MOV.U32 R4, RZ, RZ, R8 ;  /* 0x000000ffff043224 */ /* 0x001fe400078e0008 */
[----:B------:R-:W-:-:S05]  /*6320*/  @P3 IMAD.MOV.U32 R5, RZ, RZ, R9 ;  /* 0x000000ffff053224 */ /* 0x000fca00078e0009 */
[----:B------:R0:W-:Y:S01]  /*6330*/  @P3 STG.E.U16 desc[UR36][R4.64+0xe0], R82 ;  /* 0x0000e05204003986 */ /* 0x0001e2000c101524 */
[C---:B------:R-:W-:Y:S02]  /*6340*/  ISETP.GT.AND P3, PT, R3.reuse, RZ, P1 ;  /* 0x000000ff0300720c */ /* 0x040fe40000f64270 */
[----:B------:R-:W-:Y:S01]  /*6350*/  ISETP.GT.AND P1, PT, R3, 0x8, P1 ;  /* 0x000000080300780c */ /* 0x000fe20000f24270 */
[----:B0-----:R-:W-:Y:S02]  /*6360*/  @P0 IMAD.MOV.U32 R4, RZ, RZ, R8 ;  /* 0x000000ffff040224 */ /* 0x001fe400078e0008 */
[----:B------:R-:W-:-:S05]  /*6370*/  @P0 IMAD.MOV.U32 R5, RZ, RZ, R9 ;  /* 0x000000ffff050224 */ /* 0x000fca00078e0009 */
[----:B------:R0:W-:Y:S03]  /*6380*/  @P0 STG.E.U16 desc[UR36][R4.64+0xe2], R83 ;  /* 0x0000e25304000986 */ /* 0x0001e6000c101524 */
[----:B0-----:R-:W-:Y:S02]  /*6390*/  @P3 IMAD.MOV.U32 R4, RZ, RZ, R6 ;  /* 0x000000ffff043224 */ /* 0x001fe400078e0006 */
[----:B------:R-:W-:-:S05]  /*63a0*/  @P3 IMAD.MOV.U32 R5, RZ, RZ, R7 ;  /* 0x000000ffff053224 */ /* 0x000fca00078e0007 */
[----:B------:R0:W-:Y:S04]  /*63b0*/  @P3 STG.E.U16 desc[UR36][R4.64+0xf0], R84 ;  /* 0x0000f05404003986 */ /* 0x0001e8000c101524 */
[----:B------:R4:W-:Y:S01]  /*63c0*/  @P4 STG.E.U16 desc[UR36][R6.64+0xf2], R85 ;  /* 0x0000f25506004986 */ /* 0x0009e2000c101524 */
[----:B0-----:R-:W-:Y:S02]  /*63d0*/  @P1 IMAD.MOV.U32 R4, RZ, RZ, R8 ;  /* 0x000000ffff041224 */ /* 0x001fe400078e0008 */
[----:B------:R-:W-:-:S05]  /*63e0*/  @P1 IMAD.MOV.U32 R5, RZ, RZ, R9 ;  /* 0x000000ffff051224 */ /* 0x000fca00078e0009 */
[----:B------:R4:W-:Y:S04]  /*63f0*/  @P1 STG.E.U16 desc[UR36][R4.64+0xf0], R86 ;  /* 0x0000f05604001986 */ /* 0x0009e8000c101524 */
[----:B------:R4:W-:Y:S02]  /*6400*/  @P2 STG.E.U16 desc[UR36][R8.64+0xf2], R87 ;  /* 0x0000f25708002986 */ /* 0x0009e4000c101524 */
.L_x_158:
[----:B------:R-:W-:Y:S05]  /*6410*/  BSYNC B0 ;  /* 0x0000000000007941 */ /* 0x000fea0003800000 */
.L_x_32:
[----:B------:R-:W-:Y:S01]  /*6420*/  IADD3 R16, P0, R16, UR38, RZ ;  /* 0x0000002610107c10 */ /* 0x000fe2000ff1e0ff */
[----:B------:R-:W-:Y:S01]  /*6430*/  ULDC.64 UR4, c[0x0][0x650] ;  /* 0x0001940000047ab9 */ /* 0x000fe20000000a00 */
[----:B------:R-:W-:Y:S01]  /*6440*/  PRMT R3, RZ, 0x7610, R3 ;  /* 0x00007610ff037816 */ /* 0x000fe20000000003 */
[----:B------:R-:W-:Y:S01]  /*6450*/  IMAD.MOV.U32 R100, RZ, RZ, -0x1 ;  /* 0xffffffffff647424 */ /* 0x000fe200078e00ff */
[----:B------:R-:W-:Y:S01]  /*6460*/  IADD3.X R17, R17, UR41, RZ, P0, !PT ;  /* 0x0000002911117c10 */ /* 0x000fe200087fe4ff */
[----:B------:R-:W-:Y:S01]  /*6470*/  IMAD.MOV.U32 R99, RZ, RZ, -0x1 ;  /* 0xffffffffff637424 */ /* 0x000fe200078e00ff */
[----:B------:R-:W-:-:S04]  /*6480*/  ISETP.GE.U32.AND P0, PT, R16, UR4, PT ;  /* 0x0000000410007c0c */ /* 0x000fc8000bf06070 */
[----:B------:R-:W-:-:S13]  /*6490*/  ISETP.GE.U32.AND.EX P0, PT, R17, UR5, PT, P0 ;  /* 0x0000000511007c0c */ /* 0x000fda000bf06100 */
[----:B------:R-:W-:Y:S05]  /*64a0*/  @P0 BRA `(.L_x_159) ;  /* 0x00000004004c0947 */ /* 0x000fea0003800000 */
[----:B------:R-:W0:Y:S01]  /*64b0*/  LDC.64 R10, c[0x0][0x628] ;  /* 0x00018a00ff0a7b82 */ /* 0x000e220000000a00 */
[----:B---3--:R-:W3:Y:S01]  /*64c0*/  S2R R12, SR_CTAID.X ;  /* 0x00000000000c7919 */ /* 0x008ee20000002500 */
[----:B-12-4-:R-:W-:Y:S02]  /*64d0*/  IMAD.MOV.U32 R8, RZ, RZ, R16 ;  /* 0x000000ffff087224 */ /* 0x016fe400078e0010 */
[----:B------:R-:W-:Y:S01]  /*64e0*/  IMAD.MOV.U32 R9, RZ, RZ, R17 ;  /* 0x000000ffff097224 */ /* 0x000fe200078e0011 */
[----:B------:R-:W1:Y:S03]  /*64f0*/  S2R R20, SR_CTAID.Y ;  /* 0x0000000000147919 */ /* 0x000e660000002600 */
[----:B------:R-:W2:Y:S08]  /*6500*/  LDC R0, c[0x0][0x630] ;  /* 0x00018c00ff007b82 */ /* 0x000eb00000000800 */
[----:B------:R-:W4:Y:S01]  /*6510*/  LDC.64 R14, c[0x0][0x620] ;  /* 0x00018800ff0e7b82 */ /* 0x000f220000000a00 */
[----:B0-----:R-:W-:-:S04]  /*6520*/  ISETP.NE.U32.AND P0, PT, R10, RZ, PT ;  /* 0x000000ff0a00720c */ /* 0x001fc80003f05070 */
[----:B------:R-:W-:-:S13]  /*6530*/  ISETP.NE.AND.EX P0, PT, R11, RZ, PT, P0 ;  /* 0x000000ff0b00720c */ /* 0x000fda0003f05300 */
[----:B-1234-:R-:W-:Y:S05]  /*6540*/  @!P0 BRA `(.L_x_160) ;  /* 0x0000000000288947 */ /* 0x01efea0003800000 */
        /* <DEDUP_REMOVED lines=10> */
.L_x_160:
[-CC-:B------:R-:W-:Y:S01]  /*65f0*/  SHF.R.U64 R99, R8, R0.reuse, R9.reuse ;  /* 0x0000000008637219 */ /* 0x180fe20000001209 */
[----:B------:R-:W0:Y:S01]  /*6600*/  LDC.64 R26, c[0x0][0x640] ;  /* 0x00019000ff1a7b82 */ /* 0x000e220000000a00 */
[----:B------:R-:W-:Y:S01]  /*6610*/  SHF.R.U32.HI R0, RZ, R0, R9 ;  /* 0x00000000ff007219 */ /* 0x000fe20000011609 */
[----:B------:R-:W-:Y:S01]  /*6620*/  ULDC UR4, c[0x0][0x150] ;  /* 0x0000540000047ab9 */ /* 0x000fe20000000800 */
[----:B------:R-:W-:Y:S02]  /*6630*/  IADD3 R3, P0, RZ, -R99, RZ ;  /* 0x80000063ff037210 */ /* 0x000fe40007f1e0ff */
[----:B------:R-:W-:-:S03]  /*6640*/  I2FP.F32.U32 R7, R12 ;  /* 0x0000000c00077245 */ /* 0x000fc60000201000 */
[----:B------:R-:W1:Y:S01]  /*6650*/  LDC R6, c[0x0][0x618] ;  /* 0x00018600ff067b82 */ /* 0x000e620000000800 */
[----:B------:R-:W-:Y:S02]  /*6660*/  IMAD.X R5, RZ, RZ, ~R0, P0 ;  /* 0x000000ffff057224 */ /* 0x000fe400000e0e00 */
[----:B------:R-:W-:Y:S01]  /*6670*/  FMUL R7, R7, UR4 ;  /* 0x0000000407077c20 */ /* 0x000fe20008400000 */
[----:B------:R-:W-:Y:S01]  /*6680*/  ULDC UR4, c[0x0][0x154] ;  /* 0x0000550000047ab9 */ /* 0x000fe20000000800 */
[-C--:B------:R-:W-:Y:S02]  /*6690*/  IMAD R0, R5, R14.reuse, RZ ;  /* 0x0000000e05007224 */ /* 0x080fe400078e02ff */
[C---:B------:R-:W-:Y:S01]  /*66a0*/  IMAD.WIDE.U32 R4, R3.reuse, R14, R16 ;  /* 0x0000000e03047225 */ /* 0x040fe200078e0010 */
[----:B------:R-:W2:Y:S01]  /*66b0*/  LDC R11, c[0x0][0x608] ;  /* 0x00018200ff0b7b82 */ /* 0x000ea20000000800 */
[----:B------:R-:W3:Y:S02]  /*66c0*/  F2I.U32.TRUNC.NTZ R7, R7 ;  /* 0x0000000700077305 */ /* 0x000ee4000020f000 */
[----:B------:R-:W-:-:S04]  /*66d0*/  IMAD R3, R3, R15, R0 ;  /* 0x0000000f03037224 */ /* 0x000fc800078e0200 */
[----:B------:R-:W-:Y:S01]  /*66e0*/  IMAD.IADD R3, R5, 0x1, R3 ;  /* 0x0000000105037824 */ /* 0x000fe200078e0203 */
[----:B------:R-:W4:Y:S01]  /*66f0*/  LDC R8, c[0x0][0x658] ;  /* 0x00019600ff087b82 */ /* 0x000f220000000800 */
[----:B------:R-:W-:Y:S02]  /*6700*/  I2FP.F32.U32 R5, R20 ;  /* 0x0000001400057245 */ /* 0x000fe40000201000 */
[----:B0-----:R-:W-:-:S04]  /*6710*/  ISETP.NE.U32.AND P0, PT, R26, RZ, PT ;  /* 0x000000ff1a00720c */ /* 0x001fc80003f05070 */
[----:B------:R-:W-:Y:S01]  /*6720*/  ISETP.NE.AND.EX P0, PT, R27, RZ, PT, P0 ;  /* 0x000000ff1b00720c */ /* 0x000fe20003f05300 */
[----:B------:R-:W0:Y:S01]  /*6730*/  LDC R9, c[0x0][0x144] ;  /* 0x00005100ff097b82 */ /* 0x000e220000000800 */
[-C--:B-1----:R-:W-:Y:S01]  /*6740*/  SHF.R.U64 R13, R4, R6.reuse, R3 ;  /* 0x00000006040d7219 */ /* 0x082fe20000001203 */
[----:B---3--:R-:W-:Y:S01]  /*6750*/  IMAD.MOV R7, RZ, RZ, -R7 ;  /* 0x000000ffff077224 */ /* 0x008fe200078e0a07 */
[----:B------:R-:W-:Y:S01]  /*6760*/  SHF.R.U32.HI R0, RZ, R6, R3 ;  /* 0x00000006ff007219 */ /* 0x000fe20000011603 */
[----:B------:R-:W-:-:S04]  /*6770*/  FMUL R6, R5, UR4 ;  /* 0x0000000405067c20 */ /* 0x000fc80008400000 */
[----:B------:R-:W1:Y:S01]  /*6780*/  LDC R21, c[0x0][0x148] ;  /* 0x00005200ff157b82 */ /* 0x000e620000000800 */
[----:B------:R3:W0:Y:S01]  /*6790*/  F2I.U32.TRUNC.NTZ R14, R6 ;  /* 0x00000006000e7305 */ /* 0x000622000020f000 */
[-CC-:B--2---:R-:W-:Y:S02]  /*67a0*/  SHF.R.U64 R10, R13, R11.reuse, R0.reuse ;  /* 0x0000000b0d0a7219 */ /* 0x184fe40000001200 */
[----:B------:R-:W-:-:S04]  /*67b0*/  SHF.R.U32.HI R3, RZ, R11, R0 ;  /* 0x0000000bff037219 */ /* 0x000fc80000011600 */
[----:B-----5:R-:W2:Y:S01]  /*67c0*/  LDC R24, c[0x0][0x648] ;  /* 0x00019200ff187b82 */ /* 0x020ea20000000800 */
[-CC-:B----4-:R-:W-:Y:S02]  /*67d0*/  SHF.R.U64 R15, R10, R8.reuse, R3.reuse ;  /* 0x000000080a0f7219 */ /* 0x190fe40000001203 */
[----:B------:R-:W-:-:S03]  /*67e0*/  SHF.R.U32.HI R5, RZ, R8, R3 ;  /* 0x00000008ff057219 */ /* 0x000fc60000011603 */
[----:B------:R-:W-:Y:S02]  /*67f0*/  IMAD.MOV.U32 R4, RZ, RZ, R15 ;  /* 0x000000ffff047224 */ /* 0x000fe400078e000f */
[----:B------:R-:W4:Y:S01]  /*6800*/  LDC R28, c[0x0][0x638] ;  /* 0x00018e00ff1c7b82 */ /* 0x000f220000000800 */
[----:B0-----:R-:W-:-:S07]  /*6810*/  IMAD R25, R9, R7, R12 ;  /* 0x0000000709197224 */ /* 0x001fce00078e020c */
[----:B------:R-:W0:Y:S08]  /*6820*/  LDC R29, c[0x0][0x610] ;  /* 0x00018400ff1d7b82 */ /* 0x000e300000000800 */
[----:B------:R-:W0:Y:S01]  /*6830*/  LDC R30, c[0x0][0x600] ;  /* 0x00018000ff1e7b82 */ /* 0x000e220000000800 */
[----:B-1-3--:R-:W-:Y:S05]  /*6840*/  @!P0 BRA `(.L_x_161) ;  /* 0x0000000000288947 */ /* 0x00afea0003800000 */
[----:B------:R-:W1:Y:S02]  /*6850*/  LDC R0, c[0x0][0x64c] ;  /* 0x00019300ff007b82 */ /* 0x000e640000000800 */
[----:B-1----:R-:W-:-:S05]  /*6860*/  IADD3 R3, P0, R15, R0, RZ ;  /* 0x000000000f037210 */ /* 0x002fca0007f1e0ff */
        /* <DEDUP_REMOVED lines=8> */
.L_x_161:
[----:B------:R-:W-:Y:S01]  /*68f0*/  ISETP.NE.AND P0, PT, R2, 0x1, PT ;  /* 0x000000010200780c */ /* 0x000fe20003f05270 */
[----:B------:R-:W-:Y:S01]  /*6900*/  IMAD.MOV R14, RZ, RZ, -R14 ;  /* 0x000000ffff0e7224 */ /* 0x000fe200078e0a0e */
[----:B--2---:R-:W-:Y:S02]  /*6910*/  SHF.R.U64 R0, R4, R24, R5 ;  /* 0x0000001804007219 */ /* 0x004fe40000001205 */
[----:B------:R-:W-:Y:S02]  /*6920*/  LOP3.LUT R3, R10, R97, RZ, 0xc0, !PT ;  /* 0x000000610a037212 */ /* 0x000fe400078ec0ff */
[----:B------:R-:W-:Y:S01]  /*6930*/  LOP3.LUT R6, R13, R96, RZ, 0xc0, !PT ;  /* 0x000000600d067212 */ /* 0x000fe200078ec0ff */
[----:B------:R-:W-:Y:S02]  /*6940*/  IMAD.MOV R4, RZ, RZ, -R0 ;  /* 0x000000ffff047224 */ /* 0x000fe400078e0a00 */
[----:B------:R-:W-:Y:S02]  /*6950*/  IMAD R0, R92, R0, R3 ;  /* 0x000000005c007224 */ /* 0x000fe400078e0203 */
[----:B----4-:R-:W-:-:S02]  /*6960*/  IMAD R3, R4, R28, R15 ;  /* 0x0000001c04037224 */ /* 0x010fc400078e020f */
[----:B------:R-:W-:Y:S02]  /*6970*/  @P0 IMAD R25, R21, R14, R20 ;  /* 0x0000000e15190224 */ /* 0x000fe400078e0214 */
[----:B0-----:R-:W-:Y:S02]  /*6980*/  IMAD R5, R3, R30, R6 ;  /* 0x0000001e03057224 */ /* 0x001fe400078e0206 */
[----:B------:R-:W-:Y:S02]  /*6990*/  IMAD R0, R0, R29, R25 ;  /* 0x0000001d00007224 */ /* 0x000fe400078e0219 */
[----:B------:R-:W-:-:S03]  /*69a0*/  IMAD.MOV.U32 R4, RZ, RZ, 0x1 ;  /* 0x00000001ff047424 */ /* 0x000fc600078e00ff */
[----:B------:R-:W-:Y:S02]  /*69b0*/  SEL R100, R5, R0, !P0 ;  /* 0x0000000005647207 */ /* 0x000fe40004000000 */
[----:B------:R-:W-:Y:S02]  /*69c0*/  PRMT R3, R4, 0x7610, R3 ;  /* 0x0000761004037816 */ /* 0x000fe40000000003 */
[----:B------:R-:W-:-:S07]  /*69d0*/  SEL R0, R0, R5, !P0 ;  /* 0x0000000500007207 */ /* 0x000fce0004000000 */
.L_x_159:
[----:B------:R-:W-:Y:S01]  /*69e0*/  UIADD3 UR42, UR43, UR42, URZ ;  /* 0x0000002a2b2a7290 */ /* 0x000fe2000fffe03f */
[----:B------:R-:W-:Y:S01]  /*69f0*/  LOP3.LUT P0, RZ, R3, 0xff, RZ, 0xc0, !PT ;  /* 0x000000ff03ff7812 */ /* 0x000fe2000780c0ff */
[----:B------:R-:W-:Y:S02]  /*6a00*/  IMAD.MOV.U32 R101, RZ, RZ, R0 ;  /* 0x000000ffff657224 */ /* 0x000fe400078e0000 */
[----:B------:R-:W-:Y:S02]  /*6a10*/  USHF.R.U32.HI UR4, URZ, 0x2, UR42 ;  /* 0x000000023f047899 */ /* 0x000fe4000801162a */
[----:B------:R-:W-:Y:S02]  /*6a20*/  UISETP.GT.U32.AND UP1, UPT, UR42, 0x3, UPT ;  /* 0x000000032a00788c */ /* 0x000fe4000bf24070 */
[----:B------:R-:W-:Y:S02]  /*6a30*/  ULOP3.LUT UR4, UR4, 0x1, URZ, 0xc0, !UPT ;  /* 0x0000000104047892 */ /* 0x000fe4000f8ec03f */
[----:B------:R-:W-:-:S02]  /*6a40*/  UISETP.LT.U32.AND UP1, UPT, UR43, 0x4, UP1 ;  /* 0x000000042b00788c */ /* 0x000fc40008f21070 */
[----:B------:R-:W-:Y:S02]  /*6a50*/  UISETP.NE.U32.AND UP0, UPT, UR4, 0x1, UPT ;  /* 0x000000010400788c */ /* 0x000fe4000bf05070 */
[----:B------:R-:W-:Y:S02]  /*6a60*/  USEL UR5, URZ, 0x1, !UP1 ;  /* 0x000000013f057887 */ /* 0x000fe4000c800000 */
[----:B------:R-:W-:Y:S02]  /*6a70*/  UISETP.GT.U32.AND UP0, UPT, UR43, 0x3, !UP0 ;  /* 0x000000032b00788c */ /* 0x000fe4000c704070 */
[----:B------:R-:W-:Y:S02]  /*6a80*/  ULOP3.LUT UR42, UR42, 0x3, URZ, 0xc0, !UPT ;  /* 0x000000032a2a7892 */ /* 0x000fe4000f8ec03f */
[----:B------:R-:W-:-:S04]  /*6a90*/  USEL UR4, URZ, 0x1, !UP0 ;  /* 0x000000013f047887 */ /* 0x000fc8000c000000 */
[----:B------:R-:W-:Y:S01]  /*6aa0*/  ULOP3.LUT UR40, UR4, UR40, UR5, 0x96, !UPT ;  /* 0x0000002804287292 */ /* 0x000fe2000f8e9605 */
[----:B------:R-:W-:Y:S11]  /*6ab0*/  @P0 BRA `(.L_x_162) ;  /* 0xffffffa800540947 */ /* 0x000ff6000383ffff */
[----:B------:R-:W-:Y:S05]  /*6ac0*/  EXIT ;  /* 0x000000000000794d */ /* 0x000fea0003800000 */
.L_x_7:
        /* <DEDUP_REMOVED lines=26> */
.L_x_164:
[----:B------:R-:W0:Y:S01]  /*6c70*/  LDC.64 R28, c[0x0][0x640] ;  /* 0x00019000ff1c7b82 */ /* 0x000e220000000a00 */
[-CC-:B------:R-:W-:Y:S01]  /*6c80*/  SHF.R.U64 R21, R14, R6.reuse, R15.reuse ;  /* 0x000000060e157219 */ /* 0x180fe2000000120f */
[----:B------:R-:W-:Y:S01]  /*6c90*/  IMAD.MOV.U32 R30, RZ, RZ, 0x1 ;  /* 0x00000001ff1e7424 */ /* 0x000fe200078e00ff */
[----:B------:R-:W-:Y:S02]  /*6ca0*/  SHF.R.U32.HI R6, RZ, R6, R15 ;  /* 0x00000006ff067219 */ /* 0x000fe4000001160f */
[----:B------:R-:W-:-:S03]  /*6cb0*/  IADD3 R13, P0, RZ, -R21, RZ ;  /* 0x80000015ff0d7210 */ /* 0x000fc60007f1e0ff */
[----:B------:R-:W1:Y:S02]  /*6cc0*/  LDC R12, c[0x0][0x618] ;  /* 0x00018600ff0c7b82 */ /* 0x000e640000000800 */
[----:B------:R-:W-:-:S04]  /*6cd0*/  IMAD.X R11, RZ, RZ, ~R6, P0 ;  /* 0x000000ffff0b7224 */ /* 0x000fc800000e0e06 */
[-C--:B------:R-:W-:Y:S02]  /*6ce0*/  IMAD R6, R11, R24.reuse, RZ ;  /* 0x000000180b067224 */ /* 0x080fe400078e02ff */
[----:B------:R-:W2:Y:S01]  /*6cf0*/  LDC R14, c[0x0][0x608] ;  /* 0x00018200ff0e7b82 */ /* 0x000ea20000000800 */
[----:B------:R-:W-:-:S04]  /*6d00*/  IMAD.WIDE.U32 R10, R13, R24, R16 ;  /* 0x000000180d0a7225 */ /* 0x000fc800078e0010 */
[----:B------:R-:W-:-:S03]  /*6d10*/  IMAD R13, R13, R25, R6 ;  /* 0x000000190d0d7224 */ /* 0x000fc600078e0206 */
[----:B------:R-:W3:Y:S01]  /*6d20*/  LDC R27, c[0x0][0x658] ;  /* 0x00019600ff1b7b82 */ /* 0x000ee20000000800 */
[----:B------:R-:W-:Y:S01]  /*6d30*/  IMAD.IADD R11, R11, 0x1, R13 ;  /* 0x000000010b0b7824 */ /* 0x000fe200078e020d */
[----:B0-----:R-:W-:-:S04]  /*6d40*/  ISETP.NE.U32.AND P0, PT, R28, RZ, PT ;  /* 0x000000ff1c00720c */ /* 0x001fc80003f05070 */
[----:B------:R-:W-:Y:S02]  /*6d50*/  ISETP.NE.AND.EX P0, PT, R29, RZ, PT, P0 ;  /* 0x000000ff1d00720c */ /* 0x000fe40003f05300 */
[----:B------:R-:W0:Y:S01]  /*6d60*/  LDC R20, c[0x0][0x600] ;  /* 0x00018000ff147b82 */ /* 0x000e220000000800 */
[-CC-:B-1----:R-:W-:Y:S01]  /*6d70*/  SHF.R.U64 R8, R10, R12.reuse, R11.reuse ;  /* 0x0000000c0a087219 */ /* 0x182fe2000000120b */
[----:B------:R-:W-:Y:S01]  /*6d80*/  IMAD.MOV.U32 R10, RZ, RZ, -0x1 ;  /* 0xffffffffff0a7424 */ /* 0x000fe200078e00ff */
[----:B------:R-:W-:-:S05]  /*6d90*/  SHF.R.U32.HI R11, RZ, R12, R11 ;  /* 0x0000000cff0b7219 */ /* 0x000fca000001160b */
[----:B------:R-:W1:Y:S01]  /*6da0*/  LDC R24, c[0x0][0x648] ;  /* 0x00019200ff187b82 */ /* 0x000e620000000800 */
[-CC-:B--2---:R-:W-:Y:S02]  /*6db0*/  SHF.R.U64 R23, R8, R14.reuse, R11.reuse ;  /* 0x0000000e08177219 */ /* 0x184fe4000000120b */
[----:B------:R-:W-:-:S05]  /*6dc0*/  SHF.R.U32.HI R6, RZ, R14, R11 ;  /* 0x0000000eff067219 */ /* 0x000fca000001160b */
[----:B------:R-:W2:Y:S01]  /*6dd0*/  LDC R26, c[0x0][0x638] ;  /* 0x00018e00ff1a7b82 */ /* 0x000ea20000000800 */
[-C--:B---3--:R-:W-:Y:S02]  /*6de0*/  SHF.L.U32 R10, R10, R27.reuse, RZ ;  /* 0x0000001b0a0a7219 */ /* 0x088fe400000006ff */
[-CC-:B------:R-:W-:Y:S02]  /*6df0*/  SHF.R.U64 R25, R23, R27.reuse, R6.reuse ;  /* 0x0000001b17197219 */ /* 0x180fe40000001206 */
[----:B------:R-:W-:Y:S02]  /*6e00*/  LOP3.LUT R32, RZ, R10, RZ, 0x33, !PT ;  /* 0x0000000aff207212 */ /* 0x000fe400078e33ff */
[----:B------:R-:W-:Y:S01]  /*6e10*/  SHF.R.U32.HI R11, RZ, R27, R6 ;  /* 0x0000001bff0b7219 */ /* 0x000fe20000011606 */
[----:B------:R-:W3:Y:S01]  /*6e20*/  LDC R31, c[0x0][0x610] ;  /* 0x00018400ff1f7b82 */ /* 0x000ee20000000800 */
[----:B------:R-:W-:Y:S01]  /*6e30*/  IMAD.MOV.U32 R10, RZ, RZ, R25 ;  /* 0x000000ffff0a7224 */ /* 0x000fe200078e0019 */
[----:B------:R-:W-:Y:S06]  /*6e40*/  @!P0 BRA `(.L_x_165) ;  /* 0x0000000000288947 */ /* 0x000fec0003800000 */
        /* <DEDUP_REMOVED lines=10> */
.L_x_165:
[----:B------:R-:W-:Y:S02]  /*6ef0*/  ISETP.NE.AND P0, PT, R2, 0x1, PT ;  /* 0x000000010200780c */ /* 0x000fe40003f05270 */
[----:B-1----:R-:W-:Y:S01]  /*6f00*/  SHF.R.U64 R6, R10, R24, R11 ;  /* 0x000000180a067219 */ /* 0x002fe2000000120b */
[----:B0-----:R-:W-:Y:S01]  /*6f10*/  VIADD R11, R20, 0xffffffff ;  /* 0xffffffff140b7836 */ /* 0x001fe20000000000 */
[----:B------:R-:W-:Y:S02]  /*6f20*/  SHF.L.U32 R30, R30, R27, RZ ;  /* 0x0000001b1e1e7219 */ /* 0x000fe400000006ff */
[----:B------:R-:W-:Y:S01]  /*6f30*/  LOP3.LUT R5, R23, R32, RZ, 0xc0, !PT ;  /* 0x0000002017057212 */ /* 0x000fe200078ec0ff */
[----:B------:R-:W-:-:S04]  /*6f40*/  IMAD.MOV R10, RZ, RZ, -R6 ;  /* 0x000000ffff0a7224 */ /* 0x000fc800078e0a06 */
[----:B------:R-:W-:Y:S01]  /*6f50*/  IMAD R6, R30, R6, R5 ;  /* 0x000000061e067224 */ /* 0x000fe200078e0205 */
[----:B------:R-:W-:Y:S01]  /*6f60*/  LOP3.LUT R5, R8, R11, RZ, 0xc0, !PT ;  /* 0x0000000b08057212 */ /* 0x000fe200078ec0ff */
[----:B------:R-:W-:Y:S02]  /*6f70*/  @P0 IMAD R7, R9, R22, R4 ;  /* 0x0000001609070224 */ /* 0x000fe400078e0204 */
[----:B--2---:R-:W-:Y:S02]  /*6f80*/  IMAD R4, R10, R26, R25 ;  /* 0x0000001a0a047224 */ /* 0x004fe400078e0219 */
[----:B---3--:R-:W-:Y:S02]  /*6f90*/  IMAD R7, R6, R31, R7 ;  /* 0x0000001f06077224 */ /* 0x008fe400078e0207 */
[----:B------:R-:W-:Y:S02]  /*6fa0*/  IMAD R4, R4, R20, R5 ;  /* 0x0000001404047224 */ /* 0x000fe400078e0205 */
[----:B------:R-:W-:-:S02]  /*6fb0*/  IMAD.MOV.U32 R8, RZ, RZ, 0x1 ;  /* 0x00000001ff087424 */ /* 0x000fc400078e00ff */
[----:B------:R-:W-:Y:S01]  /*6fc0*/  IMAD.MOV.U32 R6, RZ, RZ, R21 ;  /* 0x000000ffff067224 */ /* 0x000fe200078e0015 */
[----:B------:R-:W-:Y:S02]  /*6fd0*/  SEL R19, R4, R7, !P0 ;  /* 0x0000000704137207 */ /* 0x000fe40004000000 */
[----:B------:R-:W-:-:S07]  /*6fe0*/  SEL R20, R7, R4, !P0 ;  /* 0x0000000407147207 */ /* 0x000fce0004000000 */
.L_x_163:
[----:B------:R-:W-:-:S08]  /*6ff0*/  NOP ;  /* 0x0000000000007918 */ /* 0x000fd00000000000 */
[----:B------:R-:W0:-:S00]  /*7000*/  USETMAXREG.DEALLOC.CTAPOOL 0x28 ;  /* 0x00000028000079c8 */ /* 0x000e0000080e0500 */
[----:B0-----:R-:W-:-:S13]  /*7010*/  ISETP.NE.AND P0, PT, R3, RZ, PT ;  /* 0x000000ff0300720c */ /* 0x001fda0003f05270 */
[----:B------:R-:W-:Y:S05]  /*7020*/  @P0 EXIT ;  /* 0x000000000000094d */ /* 0x000fea0003800000 */
[----:B------:R-:W-:Y:S01]  /*7030*/  LOP3.LUT P0, RZ, R8, 0xff, RZ, 0xc0, !PT ;  /* 0x000000ff08ff7812 */ /* 0x000fe2000780c0ff */
[----:B------:R-:W-:Y:S02]  /*7040*/  IMAD.MOV.U32 R3, RZ, RZ, 0x1 ;  /* 0x00000001ff037424 */ /* 0x000fe400078e00ff */
[----:B------:R-:W-:-:S10]  /*7050*/  IMAD.MOV.U32 R8, RZ, RZ, RZ ;  /* 0x000000ffff087224 */ /* 0x000fd400078e00ff */
[----:B------:R-:W-:Y:S05]  /*7060*/  @!P0 BRA `(.L_x_166) ;  /* 0x0000000c00588947 */ /* 0x000fea0003800000 */
[----:B------:R-:W0:Y:S01]  /*7070*/  LDC R3, c[0x0][0x28c] ;  /* 0x0000a300ff037b82 */ /* 0x000e220000000800 */
[----:B------:R-:W-:Y:S01]  /*7080*/  ULDC UR5, c[0x0][0x658] ;  /* 0x0001960000057ab9 */ /* 0x000fe20000000800 */
[----:B------:R-:W-:Y:S01]  /*7090*/  UMOV UR6, 0xffffffff ;  /* 0xffffffff00067882 */ /* 0x000fe20000000000 */
[----:B------:R-:W-:Y:S01]  /*70a0*/  BSSY B0, `(.L_x_166) ;  /* 0x00000d2000007945 */ /* 0x000fe20003800000 */
[----:B------:R-:W-:Y:S01]  /*70b0*/  USHF.L.U32 UR6, UR6, UR5, URZ ;  /* 0x0000000506067299 */ /* 0x000fe2000800063f */
[----:B------:R-:W-:Y:S01]  /*70c0*/  IMAD.MOV.U32 R10, RZ, RZ, 0x1 ;  /* 0x00000001ff0a7424 */ /* 0x000fe200078e00ff */
[----:B------:R-:W-:Y:S01]  /*70d0*/  LOP3.LUT R13, R18, 0x2, RZ, 0xfc, !PT ;  /* 0x00000002120d7812 */ /* 0x000fe200078efcff */
[----:B------:R-:W-:Y:S01]  /*70e0*/  IMAD.MOV.U32 R8, RZ, RZ, RZ ;  /* 0x000000ffff087224 */ /* 0x000fe200078e00ff */
[----:B------:R-:W1:Y:S01]  /*70f0*/  S2UR UR8, SR_CgaCtaId ;  /* 0x00000000000879c3 */ /* 0x000e620000008800 */
[----:B------:R-:W-:Y:S01]  /*7100*/  ULDC UR4, c[0x0][0x600] ;  /* 0x0001800000047ab9 */ /* 0x000fe20000000800 */
[----:B------:R-:W-:Y:S01]  /*7110*/  UMOV UR7, 0x1 ;  /* 0x0000000100077882 */ /* 0x000fe20000000000 */
[----:B------:R-:W-:-:S02]  /*7120*/  UIADD3 UR4, UR4, -0x1, URZ ;  /* 0xffffffff04047890 */ /* 0x000fc4000fffe03f */
[----:B------:R-:W-:Y:S02]  /*7130*/  USHF.L.U32 UR5, UR7, UR5, URZ ;  /* 0x0000000507057299 */ /* 0x000fe4000800063f */
[----:B------:R-:W-:Y:S01]  /*7140*/  ULOP3.LUT UR6, URZ, UR6, URZ, 0x33, !UPT ;  /* 0x000000063f067292 */ /* 0x000fe2000f8e333f */
[----:B------:R-:W-:Y:S01]  /*7150*/  ULDC.64 UR30, c[0x0][0x198] ;  /* 0x00006600001e7ab9 */ /* 0x000fe20000000a00 */
[----:B0-----:R-:W-:-:S05]  /*7160*/  VIADD R3, R3, 0x7f ;  /* 0x0000007f03037836 */ /* 0x001fca0000000000 */
[----:B------:R-:W-:Y:S01]  /*7170*/  SHF.R.S32.HI R4, RZ, 0x1f, R3 ;  /* 0x0000001fff047819 */ /* 0x000fe20000011403 */
[----:B-1----:R-:W-:-:S03]  /*7180*/  IMAD.U32 R11, RZ, RZ, UR8 ;  /* 0x00000008ff0b7e24 */ /* 0x002fc6000f8e00ff */
[----:B------:R-:W-:Y:S01]  /*7190*/  LEA.HI R4, R4, R3, RZ, 0x7 ;  /* 0x0000000304047211 */ /* 0x000fe200078f38ff */
[----:B------:R-:W-:-:S03]  /*71a0*/  IMAD.MOV.U32 R3, RZ, RZ, 0x1 ;  /* 0x00000001ff037424 */ /* 0x000fc600078e00ff */
[----:B------:R-:W-:-:S05]  /*71b0*/  SHF.R.S32.HI R9, RZ, 0x7, R4 ;  /* 0x00000007ff097819 */ /* 0x000fca0000011404 */
[----:B------:R-:W-:-:S07]  /*71c0*/  VIADD R12, R9, 0x1 ;  /* 0x00000001090c7836 */ /* 0x000fce0000000000 */
.L_x_177:
[----:B------:R-:W-:-:S03]  /*71d0*/  UMOV UR7, 0xffffffff ;  /* 0xffffffff00077882 */ /* 0x000fc60000000000 */
[----:B------:R-:W-:Y:S05]  /*71e0*/  BRA.DIV UR7, `(.L_x_167) ;  /* 0x0000000e07e07947 */ /* 0x000fea000b800000 */
[----:B------:R-:W-:-:S13]  /*71f0*/  ELECT P6, URZ, PT ;  /* 0x00000000003f782f */ /* 0x000fda00038c0000 */
.L_x_188:
[----:B------:R-:W0:Y:S01]  /*7200*/  LDC R4, c[0x0][0x28c] ;  /* 0x0000a300ff047b82 */ /* 0x000e220000000800 */
[----:B------:R-:W-:Y:S01]  /*7210*/  BSSY B1, `(.L_x_168) ;  /* 0x0000047000017945 */ /* 0x000fe20003800000 */
[----:B0-----:R-:W-:-:S13]  /*7220*/  ISETP.LT.OR P6, PT, R4, 0x1, !P6 ;  /* 0x000000010400780c */ /* 0x001fda00077c1670 */
[----:B------:R-:W-:Y:S05]  /*7230*/  @P6 BRA `(.L_x_169) ;  /* 0x0000000400106947 */ /* 0x000fea0003800000 */
[----:B------:R-:W-:Y:S02]  /*7240*/  IMAD R20, R20, 0x2, R11 ;  /* 0x0000000214147824 */ /* 0x000fe400078e020b */
[----:B------:R-:W-:Y:S02]  /*7250*/  IMAD.SHL.U32 R19, R19, 0x80, RZ ;  /* 0x0000008013137824 */ /* 0x000fe400078e00ff */
[----:B------:R-:W-:Y:S02]  /*7260*/  IMAD.MOV.U32 R22, RZ, RZ, RZ ;  /* 0x000000ffff167224 */ /* 0x000fe400078e00ff */
[----:B------:R-:W-:Y:S02]  /*7270*/  IMAD.MOV.U32 R4, RZ, RZ, R12 ;  /* 0x000000ffff047224 */ /* 0x000fe400078e000c */
[----:B------:R-:W-:Y:S02]  /*7280*/  IMAD.MOV.U32 R5, RZ, RZ, R3 ;  /* 0x000000ffff057224 */ /* 0x000fe400078e0003 */
[----:B------:R-:W-:-:S02]  /*7290*/  IMAD.MOV.U32 R14, RZ, RZ, R8 ;  /* 0x000000ffff0e7224 */ /* 0x000fc400078e0008 */
[----:B------:R-:W-:-:S07]  /*72a0*/  IMAD.SHL.U32 R21, R20, 0x40, RZ ;  /* 0x0000004014157824 */ /* 0x000fce00078e00ff */
.L_x_172:
[----:B------:R-:W0:Y:S01]  /*72b0*/  S2UR UR7, SR_CgaCtaId ;  /* 0x00000000000779c3 */ /* 0x000e220000008800 */
[----:B------:R-:W-:Y:S02]  /*72c0*/  MOV R20, 0x400 ;  /* 0x0000040000147802 */ /* 0x000fe40000000f00 */
[----:B------:R-:W-:Y:S02]  /*72d0*/  SHF.L.U32 R7, R5, 0x1f, RZ ;  /* 0x0000001f05077819 */ /* 0x000fe400000006ff */
[----:B------:R-:W-:-:S13]  /*72e0*/  ISETP.NE.AND P1, PT, R0, RZ, PT ;  /* 0x000000ff0000720c */ /* 0x000fda0003f25270 */
[----:B------:R-:W1:Y:S01]  /*72f0*/  @!P1 LDC R15, c[0x0][0x500] ;  /* 0x00014000ff0f9b82 */ /* 0x000e620000000800 */
[----:B0-----:R-:W-:-:S05]  /*7300*/  IMAD.U32 R11, RZ, RZ, UR7 ;  /* 0x00000007ff0b7e24 */ /* 0x001fca000f8e00ff */
[----:B------:R-:W-:-:S05]  /*7310*/  LEA R23, R11, R20, 0x18 ;  /* 0x000000140b177211 */ /* 0x000fca00078ec0ff */
[----:B------:R-:W-:-:S04]  /*7320*/  IMAD R20, R14, 0x8, R23 ;  /* 0x000000080e147824 */ /* 0x000fc800078e0217 */
[----:B------:R-:W0:Y:S02]  /*7330*/  SYNCS.PHASECHK.TRANS64.TRYWAIT P0, [R20+URZ+0x20], R7 ;  /* 0x00002007140075a7 */ /* 0x000e24000800017f */
[----:B01----:R-:W-:Y:S05]  /*7340*/  @!P0 BRA `(.L_x_170) ;  /* 0x0000000c00a88947 */ /* 0x003fea0003800000 */
.L_x_189:
[----:B0-----:R-:W-:Y:S01]  /*7350*/  PRMT R7, R13, 0x9910, RZ ;  /* 0x000099100d077816 */ /* 0x001fe200000000ff */
[----:B------:R0:W-:Y:S03]  /*7360*/  @!P1 SYNCS.ARRIVE.TRANS64 RZ, [R20+URZ], R15 ;  /* 0x0000000f14ff99a7 */ /* 0x0001e6000800003f */
[----:B------:R-:W-:-:S13]  /*7370*/  ISETP.NE.AND P0, PT, R7, 0x2, PT ;  /* 0x000000020700780c */ /* 0x000fda0003f05270 */
[----:B0-----:R-:W-:Y:S05]  /*7380*/  @P0 BRA `(.L_x_171) ;  /* 0x0000000000040947 */ /* 0x001fea0003800000 */
[----:B------:R-:W-:Y:S01]  /*7390*/  BPT.TRAP 0x1 ;  /* 0x000000040000795c */ /* 0x000fe20000300000 */
.L_x_171:
[----:B------:R-:W-:Y:S01]  /*73a0*/  IMAD R7, R14, 0x4, R11 ;  /* 0x000000040e077824 */ /* 0x000fe200078e020b */
[----:B------:R-:W-:Y:S01]  /*73b0*/  R2UR UR34, R22 ;  /* 0x00000000162272ca */ /* 0x000fe200000e0000 */
[----:B------:R-:W-:Y:S01]  /*73c0*/  VIADD R4, R4, 0xffffffff ;  /* 0xffffffff04047836 */ /* 0x000fe20000000000 */
[----:B------:R-:W-:Y:S01]  /*73d0*/  R2UR UR33, R20 ;  /* 0x00000000142172ca */ /* 0x000fe200000e0000 */
[----:B------:R-:W-:Y:S01]  /*73e0*/  IMAD.SHL.U32 R7, R7, 0x1000, RZ ;  /* 0x0000100007077824 */ /* 0x000fe200078e00ff */
[----:B------:R-:W-:Y:S01]  /*73f0*/  R2UR UR36, R6 ;  /* 0x00000000062472ca */ /* 0x000fe200000e0000 */
[----:B------:R-:W-:Y:S01]  /*7400*/  UIADD3 UR14, UP0, UR30, 0xf0, URZ ;  /* 0x000000f01e0e7890 */ /* 0x000fe2000ff1e03f */
[----:B------:R-:W-:Y:S01]  /*7410*/  R2UR UR35, R21 ;  /* 0x00000000152372ca */ /* 0x000fe200000e0000 */
[--C-:B------:R-:W-:Y:S01]  /*7420*/  IMAD R7, R7, 0x2, R23.reuse ;  /* 0x0000000207077824 */ /* 0x100fe200078e0217 */
[----:B------:R-:W-:Y:S01]  /*7430*/  R2UR UR19, R19 ;  /* 0x00000000131372ca */ /* 0x000fe200000e0000 */
[----:B------:R-:W-:Y:S01]  /*7440*/  IMAD R23, R14, 0x8000, R23 ;  /* 0x000080000e177824 */ /* 0x000fe200078e0217 */
[----:B------:R-:W-:Y:S01]  /*7450*/  UIADD3 UR42, UP1, UR30, 0x1f0, URZ ;  /* 0x000001f01e2a7890 */ /* 0x000fe2000ff3e03f */
[----:B------:R-:W-:Y:S01]  /*7460*/  ISETP.GT.AND P1, PT, R4, 0x1, PT ;  /* 0x000000010400780c */ /* 0x000fe20003f24270 */
[----:B------:R-:W-:Y:S01]  /*7470*/  UIADD3.X UR15, URZ, UR31, URZ, UP0, !UPT ;  /* 0x0000001f3f0f7290 */ /* 0x000fe200087fe43f */
[----:B------:R-:W-:Y:S01]  /*7480*/  R2UR UR24, R7 ;  /* 0x00000000071872ca */ /* 0x000fe200000e0000 */
[----:B------:R-:W-:Y:S01]  /*7490*/  UIADD3 UR26, UR34, 0x40, URZ ;  /* 0x00000040221a7890 */ /* 0x000fe2000fffe03f */
[----:B------:R-:W-:Y:S01]  /*74a0*/  R2UR UR8, R23 ;  /* 0x00000000170872ca */ /* 0x000fe200000e0000 */
[----:B------:R-:W-:Y:S01]  /*74b0*/  UIADD3.X UR43, URZ, UR31, URZ, UP1, !UPT ;  /* 0x0000001f3f2b7290 */ /* 0x000fe20008ffe43f */
[----:B------:R-:W-:Y:S01]  /*74c0*/  VIADD R14, R14, 0x1 ;  /* 0x000000010e0e7836 */ /* 0x000fe20000000000 */
[----:B------:R-:W-:Y:S01]  /*74d0*/  UMOV UR7, 0x30000 ;  /* 0x0003000000077882 */ /* 0x000fe20000000000 */
[----:B------:R-:W-:Y:S01]  /*74e0*/  UMOV UR22, 0x0 ;  /* 0x0000000000167882 */ /* 0x000fe20000000000 */
[----:B------:R-:W-:Y:S01]  /*74f0*/  UMOV UR23, 0x10000000 ;  /* 0x1000000000177882 */ /* 0x000fe20000000000 */
[----:B------:R-:W-:Y:S01]  /*7500*/  UMOV UR25, UR33 ;  /* 0x0000002100197c82 */ /* 0x000fe20008000000 */
[----:B------:R-:W-:Y:S01]  /*7510*/  ISETP.NE.AND P0, PT, R14, 0x4, PT ;  /* 0x000000040e00780c */ /* 0x000fe20003f05270 */
[----:B------:R-:W-:Y:S01]  /*7520*/  UMOV UR28, UR36 ;  /* 0x00000024001c7c82 */ /* 0x000fe20008000000 */
[----:B------:R-:W-:Y:S01]  /*7530*/  UMOV UR27, UR35 ;  /* 0x00000023001b7c82 */ /* 0x000fe20008000000 */
[----:B------:R-:W-:Y:S01]  /*7540*/  UMOV UR17, UR33 ;  /* 0x0000002100117c82 */ /* 0x000fe20008000000 */
[----:B------:R-:W-:Y:S01]  /*7550*/  UIADD3 UR32, UR24, 0x100, URZ ;  /* 0x0000010018207890 */ /* 0x000fe2000fffe03f */
[----:B------:R-:W-:Y:S01]  /*7560*/  SEL R20, RZ, 0x1, P0 ;  /* 0x00000001ff147807 */ /* 0x000fe20000000000 */
[----:B------:R-:W-:Y:S01]  /*7570*/  UIADD3 UR24, UR24, 0x4100, URZ ;  /* 0x0000410018187890 */ /* 0x000fe2000fffe03f */
[----:B------:R-:W-:Y:S01]  /*7580*/  VIADD R22, R22, 0x80 ;  /* 0x0000008016167836 */ /* 0x000fe20000000000 */
[----:B------:R-:W-:Y:S01]  /*7590*/  UIADD3 UR16, UR8, 0x20100, URZ ;  /* 0x0002010008107890 */ /* 0x000fe2000fffe03f */
[----:B------:R-:W-:Y:S01]  /*75a0*/  LOP3.LUT R5, R5, R20, RZ, 0x3c, !PT ;  /* 0x0000001405057212 */ /* 0x000fe200078e3cff */
[----:B------:R-:W-:Y:S01]  /*75b0*/  UIADD3 UR8, UR8, 0x24100, URZ ;  /* 0x0002410008087890 */ /* 0x000fe2000fffe03f */
[----:B------:R-:W-:Y:S01]  /*75c0*/  SEL R14, R14, RZ, P0 ;  /* 0x000000ff0e0e7207 */ /* 0x000fe20000000000 */
[----:B------:R-:W-:Y:S01]  /*75d0*/  UMOV UR18, UR34 ;  /* 0x0000002200127c82 */ /* 0x000fe20008000000 */
[----:B------:R-:W-:Y:S01]  /*75e0*/  UMOV UR20, UR36 ;  /* 0x0000002400147c82 */ /* 0x000fe20008000000 */
[----:B------:R0:W-:Y:S01]  /*75f0*/  UTMALDG.3D.MULTICAST [UR32], [UR14], UR7, desc[UR22] ;  /* 0x000016200e0073b4 */ /* 0x0001e20008011807 */
[----:B------:R-:W-:Y:S01]  /*7600*/  UMOV UR9, UR33 ;  /* 0x0000002100097c82 */ /* 0x000fe20008000000 */
[----:B------:R-:W-:Y:S01]  /*7610*/  UMOV UR11, UR19 ;  /* 0x00000013000b7c82 */ /* 0x000fe20008000000 */
[----:B------:R-:W-:Y:S01]  /*7620*/  UMOV UR12, UR36 ;  /* 0x00000024000c7c82 */ /* 0x000fe20008000000 */
[----:B------:R-:W-:Y:S01]  /*7630*/  UMOV UR10, UR26 ;  /* 0x0000001a000a7c82 */ /* 0x000fe20008000000 */
[----:B------:R0:W-:Y:S01]  /*7640*/  UTMALDG.3D.MULTICAST [UR24], [UR14], UR7, desc[UR22] ;  /* 0x000016180e0073b4 */ /* 0x0001e20008011807 */
[----:B------:R0:W-:Y:S01]  /*7650*/  UTMALDG.3D [UR16], [UR42], desc[UR22] ;  /* 0x000016102a0075b4 */ /* 0x0001e20008011000 */
[----:B------:R0:W-:Y:S02]  /*7660*/  UTMALDG.3D [UR8], [UR42], desc[UR22] ;  /* 0x000016082a0075b4 */ /* 0x0001e40008011000 */
[----:B0-----:R-:W-:Y:S05]  /*7670*/  @P1 BRA `(.L_x_172) ;  /* 0xfffffffc000c1947 */ /* 0x001fea000383ffff */
.L_x_169:
[----:B------:R-:W-:Y:S05]  /*7680*/  BSYNC B1 ;  /* 0x0000000000017941 */ /* 0x000fea0003800000 */
.L_x_168:
[----:B------:R-:W-:Y:S01]  /*7690*/  LOP3.LUT P1, RZ, R10, 0xff, RZ, 0xc0, !PT ;  /* 0x000000ff0aff7812 */ /* 0x000fe2000782c0ff */
[----:B------:R-:W-:Y:S01]  /*76a0*/  IMAD.IADD R8, R9, 0x1, R8 ;  /* 0x0000000109087824 */ /* 0x000fe200078e0208 */
[----:B------:R-:W-:Y:S01]  /*76b0*/  IADD3 R16, P2, R16, UR38, RZ ;  /* 0x0000002610107c10 */ /* 0x000fe2000ff5e0ff */
[----:B------:R-:W-:Y:S01]  /*76c0*/  ULDC.64 UR8, c[0x0][0x650] ;  /* 0x0001940000087ab9 */ /* 0x000fe20000000a00 */
[----:B------:R-:W-:Y:S01]  /*76d0*/  BSSY B1, `(.L_x_173) ;  /* 0x000006c000017945 */ /* 0x000fe20003800000 */
[----:B------:R-:W-:Y:S01]  /*76e0*/  IMAD.MOV.U32 R20, RZ, RZ, -0x1 ;  /* 0xffffffffff147424 */ /* 0x000fe200078e00ff */
[----:B------:R-:W-:Y:S01]  /*76f0*/  SHF.R.U32.HI R4, RZ, 0x2, R8 ;  /* 0x00000002ff047819 */ /* 0x000fe20000011608 */
[----:B------:R-:W-:Y:S01]  /*7700*/  IMAD.MOV.U32 R19, RZ, RZ, -0x1 ;  /* 0xffffffffff137424 */ /* 0x000fe200078e00ff */
[----:B------:R-:W-:Y:S02]  /*7710*/  ISETP.GT.U32.AND P0, PT, R8, 0x3, PT ;  /* 0x000000030800780c */ /* 0x000fe40003f04070 */
[----:B------:R-:W-:-:S02]  /*7720*/  LOP3.LUT R4, R4, 0x1, RZ, 0xc0, !PT ;  /* 0x0000000104047812 */ /* 0x000fc400078ec0ff */
[----:B------:R-:W-:Y:S01]  /*7730*/  ISETP.LT.U32.AND P0, PT, R9, 0x4, P0 ;  /* 0x000000040900780c */ /* 0x000fe20000701070 */
[----:B------:R-:W0:Y:S01]  /*7740*/  @P1 S2R R11, SR_CgaCtaId ;  /* 0x00000000000b1919 */ /* 0x000e220000008800 */
[----:B------:R-:W-:Y:S02]  /*7750*/  @P1 MOV R6, 0x400 ;  /* 0x0000040000061802 */ /* 0x000fe40000000f00 */
[----:B------:R-:W-:Y:S02]  /*7760*/  IADD3.X R17, R17, UR41, RZ, P2, !PT ;  /* 0x0000002911117c10 */ /* 0x000fe400097fe4ff */
[----:B------:R-:W-:Y:S02]  /*7770*/  ISETP.GE.U32.AND P2, PT, R16, UR8, PT ;  /* 0x0000000810007c0c */ /* 0x000fe4000bf46070 */
[----:B------:R-:W-:Y:S02]  /*7780*/  LOP3.LUT R8, R8, 0x3, RZ, 0xc0, !PT ;  /* 0x0000000308087812 */ /* 0x000fe400078ec0ff */
[----:B------:R-:W-:-:S02]  /*7790*/  PRMT R10, RZ, 0x7610, R10 ;  /* 0x00007610ff0a7816 */ /* 0x000fc4000000000a */
[----:B0-----:R-:W-:-:S04]  /*77a0*/  @P1 LEA R6, R11, R6, 0x18 ;  /* 0x000000060b061211 */ /* 0x001fc800078ec0ff */
[----:B------:R0:W-:Y:S01]  /*77b0*/  @P1 SYNCS.ARRIVE.TRANS64.A1T0 RZ, [R6+URZ+0x58], RZ ;  /* 0x000058ff06ff19a7 */ /* 0x0001e2000810003f */
[----:B------:R-:W-:Y:S02]  /*77c0*/  ISETP.NE.U32.AND P1, PT, R4, 0x1, PT ;  /* 0x000000010400780c */ /* 0x000fe40003f25070 */
[----:B------:R-:W-:Y:S02]  /*77d0*/  SEL R4, RZ, 0x1, !P0 ;  /* 0x00000001ff047807 */ /* 0x000fe40004000000 */
[----:B------:R-:W-:Y:S02]  /*77e0*/  ISETP.GE.U32.AND.EX P0, PT, R17, UR9, PT, P2 ;  /* 0x0000000911007c0c */ /* 0x000fe4000bf06120 */
[----:B------:R-:W-:Y:S01]  /*77f0*/  ISETP.GT.U32.AND P1, PT, R9, 0x3, !P1 ;  /* 0x000000030900780c */ /* 0x000fe20004f24070 */
[----:B0-----:R-:W-:-:S03]  /*7800*/  IMAD.MOV.U32 R6, RZ, RZ, -0x1 ;  /* 0xffffffffff067424 */ /* 0x001fc600078e00ff */
[----:B------:R-:W-:-:S04]  /*7810*/  SEL R5, RZ, 0x1, !P1 ;  /* 0x00000001ff057807 */ /* 0x000fc80004800000 */
[--C-:B------:R-:W-:Y:S02]  /*7820*/  LOP3.LUT R3, R5, R3, R4.reuse, 0x96, !PT ;  /* 0x0000000305037212 */ /* 0x100fe400078e9604 */
[----:B------:R-:W-:Y:S01]  /*7830*/  PRMT R4, RZ, 0x7610, R4 ;  /* 0x00007610ff047816 */ /* 0x000fe20000000004 */
[----:B------:R-:W-:Y:S06]  /*7840*/  @P0 BRA `(.L_x_174) ;  /* 0x0000000400500947 */ /* 0x000fec0003800000 */
[----:B------:R-:W0:Y:S01]  /*7850*/  S2R R19, SR_CTAID.X ;  /* 0x0000000000137919 */ /* 0x000e220000002500 */
[----:B------:R-:W-:Y:S01]  /*7860*/  ULDC.64 UR8, c[0x0][0x628] ;  /* 0x00018a0000087ab9 */ /* 0x000fe20000000a00 */
[----:B------:R-:W1:Y:S01]  /*7870*/  LDC R20, c[0x0][0x144] ;  /* 0x00005100ff147b82 */ /* 0x000e620000000800 */
[----:B------:R-:W-:Y:S01]  /*7880*/  ISETP.NE.U32.AND P0, PT, RZ, UR8, PT ;  /* 0x00000008ff007c0c */ /* 0x000fe2000bf05070 */
[----:B------:R-:W2:Y:S01]  /*7890*/  S2R R14, SR_CTAID.Y ;  /* 0x00000000000e7919 */ /* 0x000ea20000002600 */
[----:B------:R-:W-:Y:S01]  /*78a0*/  ULDC UR10, c[0x0][0x630] ;  /* 0x00018c00000a7ab9 */ /* 0x000fe20000000800 */
[----:B------:R-:W-:Y:S01]  /*78b0*/  ULDC UR11, c[0x0][0x150] ;  /* 0x00005400000b7ab9 */ /* 0x000fe20000000800 */
[----:B------:R-:W-:Y:S01]  /*78c0*/  ISETP.NE.AND.EX P0, PT, RZ, UR9, PT, P0 ;  /* 0x00000009ff007c0c */ /* 0x000fe2000bf05300 */
[----:B------:R-:W-:Y:S02]  /*78d0*/  IMAD.MOV.U32 R4, RZ, RZ, R16 ;  /* 0x000000ffff047224 */ /* 0x000fe400078e0010 */
[----:B------:R-:W-:Y:S01]  /*78e0*/  IMAD.MOV.U32 R5, RZ, RZ, R17 ;  /* 0x000000ffff057224 */ /* 0x000fe200078e0011 */
[----:B0-----:R-:W-:-:S09]  /*78f0*/  I2FP.F32.U32 R21, R19 ;  /* 0x0000001300157245 */ /* 0x001fd20000201000 */
[----:B------:R-:W-:Y:S05]  /*7900*/  @!P0 BRA `(.L_x_175) ;  /* 0x0000000000288947 */ /* 0x000fea0003800000 */
[----:B------:R-:W-:Y:S02]  /*7910*/  ULDC UR7, c[0x0][0x634] ;  /* 0x00018d0000077ab9 */ /* 0x000fe40000000800 */
[----:B------:R-:W-:-:S05]  /*7920*/  IADD3 R5, P0, R16, UR7, RZ ;  /* 0x0000000710057c10 */ /* 0x000fca000ff1e0ff */
[----:B------:R-:W-:-:S04]  /*7930*/  IMAD.X R15, RZ, RZ, R17, P0 ;  /* 0x000000ffff0f7224 */ /* 0x000fc800000e0611 */
[----:B------:R-:W-:-:S04]  /*7940*/  IMAD.WIDE.U32 R6, R15, UR8, RZ ;  /* 0x000000080f067c25 */ /* 0x000fc8000f8e00ff */
[----:B------:R-:W-:-:S04]  /*7950*/  IMAD.WIDE.U32 R6, P0, R5, UR9, R6 ;  /* 0x0000000905067c25 */ /* 0x000fc8000f800006 */
[----:B------:R-:W-:-:S04]  /*7960*/  IMAD.WIDE.U32 R4, R5, UR8, RZ ;  /* 0x0000000805047c25 */ /* 0x000fc8000f8e00ff */
[----:B------:R-:W-:Y:S01]  /*7970*/  IMAD.MOV.U32 R4, RZ, RZ, R7 ;  /* 0x000000ffff047224 */ /* 0x000fe200078e0007 */
[----:B------:R-:W-:Y:S01]  /*7980*/  IADD3 RZ, P1, R5, R6, RZ ;  /* 0x0000000605ff7210 */ /* 0x000fe20007f3e0ff */
[----:B------:R-:W-:-:S04]  /*7990*/  IMAD.X R5, RZ, RZ, RZ, P0 ;  /* 0x000000ffff057224 */ /* 0x000fc800000e06ff */
[----:B------:R-:W-:-:S08]  /*79a0*/  IMAD.WIDE.U32.X R4, R15, UR9, R4, P1 ;  /* 0x000000090f047c25 */ /* 0x000fd000088e0404 */
.L_x_175:
[----:B------:R-:W-:Y:S01]  /*79b0*/  FMUL R21, R21, UR11 ;  /* 0x0000000b15157c20 */ /* 0x000fe20008400000 */
[--C-:B------:R-:W-:Y:S01]  /*79c0*/  SHF.R.U64 R15, R4, UR10, R5.reuse ;  /* 0x0000000a040f7c19 */ /* 0x100fe20008001205 */
[----:B------:R-:W-:Y:S01]  /*79d0*/  ULDC.64 UR8, c[0x0][0x620] ;  /* 0x0001880000087ab9 */ /* 0x000fe20000000a00 */
[----:B------:R-:W-:Y:S01]  /*79e0*/  SHF.R.U32.HI R4, RZ, UR10, R5 ;  /* 0x0000000aff047c19 */ /* 0x000fe20008011605 */
[----:B------:R-:W-:Y:S01]  /*79f0*/  ULDC.64 UR10, c[0x0][0x640] ;  /* 0x00019000000a7ab9 */ /* 0x000fe20000000a00 */
[----:B------:R-:W-:Y:S01]  /*7a00*/  IADD3 R5, P0, RZ, -R15, RZ ;  /* 0x8000000fff057210 */ /* 0x000fe20007f1e0ff */
[----:B------:R-:W0:Y:S01]  /*7a10*/  F2I.U32.TRUNC.NTZ R21, R21 ;  /* 0x0000001500157305 */ /* 0x000e22000020f000 */
[----:B------:R-:W-:-:S03]  /*7a20*/  ULDC UR7, c[0x0][0x618] ;  /* 0x0001860000077ab9 */ /* 0x000fc60000000800 */
[----:B------:R-:W-:Y:S01]  /*7a30*/  IMAD.X R4, RZ, RZ, ~R4, P0 ;  /* 0x000000ffff047224 */ /* 0x000fe200000e0e04 */
[----:B------:R-:W-:-:S03]  /*7a40*/  ISETP.NE.U32.AND P0, PT, RZ, UR10, PT ;  /* 0x0000000aff007c0c */ /* 0x000fc6000bf05070 */
[----:B------:R-:W-:Y:S01]  /*7a50*/  IMAD R4, R4, UR8, RZ ;  /* 0x0000000804047c24 */ /* 0x000fe2000f8e02ff */
[----:B------:R-:W-:-:S03]  /*7a60*/  ISETP.NE.AND.EX P0, PT, RZ, UR11, PT, P0 ;  /* 0x0000000bff007c0c */ /* 0x000fc6000bf05300 */
[C---:B------:R-:W-:Y:S02]  /*7a70*/  IMAD R7, R5.reuse, UR9, R4 ;  /* 0x0000000905077c24 */ /* 0x040fe4000f8e0204 */
[----:B------:R-:W-:Y:S01]  /*7a80*/  IMAD.WIDE.U32 R4, R5, UR8, R16 ;  /* 0x0000000805047c25 */ /* 0x000fe2000f8e0010 */
[----:B------:R-:W-:-:S03]  /*7a90*/  ULDC UR8, c[0x0][0x154] ;  /* 0x0000550000087ab9 */ /* 0x000fc60000000800 */
[----:B0-----:R-:W-:Y:S02]  /*7aa0*/  IMAD.MOV R6, RZ, RZ, -R21 ;  /* 0x000000ffff067224 */ /* 0x001fe400078e0a15 */
[----:B------:R-:W0:Y:S01]  /*7ab0*/  LDC R21, c[0x0][0x148] ;  /* 0x00005200ff157b82 */ /* 0x000e220000000800 */
[----:B------:R-:W-:Y:S02]  /*7ac0*/  IMAD.IADD R5, R5, 0x1, R7 ;  /* 0x0000000105057824 */ /* 0x000fe400078e0207 */
[----:B-1----:R-:W-:Y:S01]  /*7ad0*/  IMAD R19, R20, R6, R19 ;  /* 0x0000000614137224 */ /* 0x002fe200078e0213 */
[----:B--2---:R-:W-:Y:S02]  /*7ae0*/  I2FP.F32.U32 R6, R14 ;  /* 0x0000000e00067245 */ /* 0x004fe40000201000 */
[--C-:B------:R-:W-:Y:S02]  /*7af0*/  SHF.R.U64 R20, R4, UR7, R5.reuse ;  /* 0x0000000704147c19 */ /* 0x100fe40008001205 */
[----:B------:R-:W-:Y:S01]  /*7b00*/  SHF.R.U32.HI R5, RZ, UR7, R5 ;  /* 0x00000007ff057c19 */ /* 0x000fe20008011605 */
[----:B------:R-:W-:Y:S01]  /*7b10*/  FMUL R6, R6, UR8 ;  /* 0x0000000806067c20 */ /* 0x000fe20008400000 */
[----:B------:R-:W-:-:S02]  /*7b20*/  ULDC UR7, c[0x0][0x608] ;  /* 0x0001820000077ab9 */ /* 0x000fc40000000800 */
[--C-:B------:R-:W-:Y:S01]  /*7b30*/  SHF.R.U64 R23, R20, UR7, R5.reuse ;  /* 0x0000000714177c19 */ /* 0x100fe20008001205 */
[----:B------:R1:W2:Y:S01]  /*7b40*/  F2I.U32.TRUNC.NTZ R24, R6 ;  /* 0x0000000600187305 */ /* 0x0002a2000020f000 */
[----:B------:R-:W-:Y:S01]  /*7b50*/  SHF.R.U32.HI R4, RZ, UR7, R5 ;  /* 0x00000007ff047c19 */ /* 0x000fe20008011605 */
[----:B------:R-:W-:-:S03]  /*7b60*/  ULDC UR7, c[0x0][0x658] ;  /* 0x0001960000077ab9 */ /* 0x000fc60000000800 */
[--C-:B------:R-:W-:Y:S02]  /*7b70*/  SHF.R.U64 R22, R23, UR7, R4.reuse ;  /* 0x0000000717167c19 */ /* 0x100fe40008001204 */
[----:B------:R-:W-:-:S03]  /*7b80*/  SHF.R.U32.HI R25, RZ, UR7, R4 ;  /* 0x00000007ff197c19 */ /* 0x000fc60008011604 */
[----:B------:R-:W-:Y:S02]  /*7b90*/  IMAD.MOV.U32 R4, RZ, RZ, R22 ;  /* 0x000000ffff047224 */ /* 0x000fe400078e0016 */
[----:B------:R-:W-:Y:S01]  /*7ba0*/  IMAD.MOV.U32 R5, RZ, RZ, R25 ;  /* 0x000000ffff057224 */ /* 0x000fe200078e0019 */
[----:B-1----:R-:W-:Y:S06]  /*7bb0*/  @!P0 BRA `(.L_x_176) ;  /* 0x0000000000288947 */ /* 0x002fec0003800000 */
        /* <DEDUP_REMOVED lines=10> */
.L_x_176:
[----:B------:R-:W-:Y:S01]  /*7c60*/  ISETP.NE.AND P0, PT, R2, 0x1, PT ;  /* 0x000000010200780c */ /* 0x000fe20003f05270 */
[----:B------:R-:W-:Y:S01]  /*7c70*/  ULDC UR7, c[0x0][0x648] ;  /* 0x0001920000077ab9 */ /* 0x000fe20000000800 */
[----:B------:R-:W-:Y:S01]  /*7c80*/  LOP3.LUT R23, R23, UR6, RZ, 0xc0, !PT ;  /* 0x0000000617177c12 */ /* 0x000fe2000f8ec0ff */
[----:B--2---:R-:W-:Y:S01]  /*7c90*/  IMAD.MOV R24, RZ, RZ, -R24 ;  /* 0x000000ffff187224 */ /* 0x004fe200078e0a18 */
[----:B------:R-:W-:Y:S01]  /*7ca0*/  SHF.R.U64 R4, R4, UR7, R5 ;  /* 0x0000000704047c19 */ /* 0x000fe20008001205 */
[----:B------:R-:W-:Y:S01]  /*7cb0*/  ULDC UR7, c[0x0][0x638] ;  /* 0x00018e0000077ab9 */ /* 0x000fe20000000800 */
[----:B------:R-:W-:Y:S01]  /*7cc0*/  LOP3.LUT R7, R20, UR4, RZ, 0xc0, !PT ;  /* 0x0000000414077c12 */ /* 0x000fe2000f8ec0ff */
[----:B------:R-:W-:Y:S01]  /*7cd0*/  ULDC UR8, c[0x0][0x610] ;  /* 0x0001840000087ab9 */ /* 0x000fe20000000800 */
[----:B------:R-:W-:Y:S02]  /*7ce0*/  IMAD.MOV.U32 R6, RZ, RZ, R15 ;  /* 0x000000ffff067224 */ /* 0x000fe400078e000f */
[----:B------:R-:W-:-:S02]  /*7cf0*/  IMAD.MOV R5, RZ, RZ, -R4 ;  /* 0x000000ffff057224 */ /* 0x000fc400078e0a04 */
[----:B------:R-:W-:Y:S02]  /*7d00*/  IMAD R4, R4, UR5, R23 ;  /* 0x0000000504047c24 */ /* 0x000fe4000f8e0217 */
[----:B0-----:R-:W-:Y:S02]  /*7d10*/  @P0 IMAD R19, R21, R24, R14 ;  /* 0x0000001815130224 */ /* 0x001fe400078e020e */
[----:B------:R-:W-:Y:S01]  /*7d20*/  IMAD R22, R5, UR7, R22 ;  /* 0x0000000705167c24 */ /* 0x000fe2000f8e0216 */
[----:B------:R-:W-:Y:S01]  /*7d30*/  ULDC UR7, c[0x0][0x600] ;  /* 0x0001800000077ab9 */ /* 0x000fe20000000800 */
[----:B------:R-:W-:Y:S02]  /*7d40*/  IMAD R20, R4, UR8, R19 ;  /* 0x0000000804147c24 */ /* 0x000fe4000f8e0213 */
[----:B------:R-:W-:Y:S02]  /*7d50*/  IMAD R5, R22, UR7, R7 ;  /* 0x0000000716057c24 */ /* 0x000fe4000f8e0207 */
[----:B------:R-:W-:-:S03]  /*7d60*/  IMAD.MOV.U32 R4, RZ, RZ, 0x1 ;  /* 0x00000001ff047424 */ /* 0x000fc600078e00ff */
[----:B------:R-:W-:Y:S02]  /*7d70*/  SEL R19, R5, R20, !P0 ;  /* 0x0000001405137207 */ /* 0x000fe40004000000 */
[----:B------:R-:W-:-:S07]  /*7d80*/  SEL R20, R20, R5, !P0 ;  /* 0x0000000514147207 */ /* 0x000fce0004000000 */
.L_x_174:
[----:B------:R-:W-:Y:S05]  /*7d90*/  BSYNC B1 ;  /* 0x0000000000017941 */ /* 0x000fea0003800000 */
.L_x_173:
[----:B------:R-:W-:-:S13]  /*7da0*/  LOP3.LUT P0, RZ, R4, 0xff, RZ, 0xc0, !PT ;  /* 0x000000ff04ff7812 */ /* 0x000fda000780c0ff */
[----:B------:R-:W-:Y:S05]  /*7db0*/  @P0 BRA `(.L_x_177) ;  /* 0xfffffff400040947 */ /* 0x000fea000383ffff */
[----:B------:R-:W-:Y:S05]  /*7dc0*/  BSYNC B0 ;  /* 0x0000000000007941 */ /* 0x000fea0003800000 */
.L_x_166:
[----:B------:R-:W-:-:S03]  /*7dd0*/  UMOV UR7, 0xffffffff ;  /* 0xffffffff00077882 */ /* 0x000fc60000000000 */
[----:B------:R-:W-:Y:S05]  /*7de0*/  BRA.DIV UR7, `(.L_x_178) ;  /* 0x0000000607147947 */ /* 0x000fea000b800000 */
[----:B------:R-:W-:-:S13]  /*7df0*/  ELECT P6, URZ, PT ;  /* 0x00000000003f782f */ /* 0x000fda00038c0000 */
.L_x_192:
[----:B------:R-:W-:Y:S04]  /*7e00*/  BSSY B0, `(.L_x_179) ;  /* 0x000002b000007945 */ /* 0x000fe80003800000 */
[----:B------:R-:W-:Y:S05]  /*7e10*/  @!P6 BRA `(.L_x_180) ;  /* 0x0000000000a4e947 */ /* 0x000fea0003800000 */
[----:B------:R-:W-:-:S04]  /*7e20*/  LOP3.LUT R18, R18, 0x2, RZ, 0xfc, !PT ;  /* 0x0000000212127812 */ /* 0x000fc800078efcff */
[----:B------:R-:W-:-:S13]  /*7e30*/  ISETP.NE.AND P0, PT, R18, 0x3, PT ;  /* 0x000000031200780c */ /* 0x000fda0003f05270 */
[----:B------:R-:W-:Y:S05]  /*7e40*/  @!P0 BRA `(.L_x_181) ;  /* 0x0000000000048947 */ /* 0x000fea0003800000 */
[----:B------:R-:W-:Y:S01]  /*7e50*/  BPT.TRAP 0x1 ;  /* 0x000000040000795c */ /* 0x000fe20000300000 */
.L_x_181:
[----:B------:R-:W0:Y:S01]  /*7e60*/  S2R R5, SR_CgaCtaId ;  /* 0x0000000000057919 */ /* 0x000e220000008800 */
[----:B------:R-:W-:Y:S02]  /*7e70*/  MOV R0, 0x400 ;  /* 0x0000040000007802 */ /* 0x000fe40000000f00 */
[----:B------:R-:W-:Y:S02]  /*7e80*/  SHF.L.U32 R2, R3, 0x1f, RZ ;  /* 0x0000001f03027819 */ /* 0x000fe400000006ff */
[----:B0-----:R-:W-:-:S05]  /*7e90*/  LEA R5, R5, R0, 0x18 ;  /* 0x0000000005057211 */ /* 0x001fca00078ec0ff */
[----:B------:R-:W-:-:S04]  /*7ea0*/  VIADD R5, R5, 0x20 ;  /* 0x0000002005057836 */ /* 0x000fc80000000000 */
[C---:B------:R-:W-:Y:S02]  /*7eb0*/  IMAD R7, R8.reuse, 0x8, R5 ;  /* 0x0000000808077824 */ /* 0x040fe400078e0205 */
[----:B------:R-:W-:Y:S02]  /*7ec0*/  VIADD R8, R8, 0x1 ;  /* 0x0000000108087836 */ /* 0x000fe40000000000 */
[----:B------:R-:W0:Y:S03]  /*7ed0*/  SYNCS.PHASECHK.TRANS64.TRYWAIT P0, [R7+URZ], R2 ;  /* 0x00000002070075a7 */ /* 0x000e26000800017f */
[----:B------:R-:W-:-:S04]  /*7ee0*/  ISETP.NE.AND P1, PT, R8, 0x4, PT ;  /* 0x000000040800780c */ /* 0x000fc80003f25270 */
[----:B------:R-:W-:Y:S02]  /*7ef0*/  SEL R0, RZ, 0x1, P1 ;  /* 0x00000001ff007807 */ /* 0x000fe40000800000 */
[----:B------:R-:W-:Y:S02]  /*7f00*/  SEL R8, R8, RZ, P1 ;  /* 0x000000ff08087207 */ /* 0x000fe40000800000 */
[----:B------:R-:W-:-:S03]  /*7f10*/  LOP3.LUT R9, R3, R0, RZ, 0x3c, !PT ;  /* 0x0000000003097212 */ /* 0x000fc600078e3cff */
[----:B------:R-:W-:Y:S01]  /*7f20*/  IMAD R6, R8, 0x8, R5 ;  /* 0x0000000808067824 */ /* 0x000fe200078e0205 */
[----:B------:R-:W-:Y:S01]  /*7f30*/  SHF.L.U32 R3, R9, 0x1f, RZ ;  /* 0x0000001f09037819 */ /* 0x000fe200000006ff */
[----:B0-----:R-:W-:Y:S06]  /*7f40*/  @!P0 BRA `(.L_x_182) ;  /* 0x0000000000dc8947 */ /* 0x001fec0003800000 */
.L_x_193:
[----:B------:R-:W1:Y:S01]  /*7f50*/  SYNCS.PHASECHK.TRANS64.TRYWAIT P0, [R6+URZ], R3 ;  /* 0x00000003060075a7 */ /* 0x000e62000800017f */
[----:B------:R-:W-:-:S05]  /*7f60*/  VIADD R0, R8, 0x1 ;  /* 0x0000000108007836 */ /* 0x000fca0000000000 */
[----:B------:R-:W-:-:S04]  /*7f70*/  ISETP.NE.AND P1, PT, R0, 0x4, PT ;  /* 0x000000040000780c */ /* 0x000fc80003f25270 */
[----:B0-----:R-:W-:Y:S02]  /*7f80*/  SEL R2, RZ, 0x1, P1 ;  /* 0x00000001ff027807 */ /* 0x001fe40000800000 */
[----:B------:R-:W-:Y:S02]  /*7f90*/  SEL R0, R0, RZ, P1 ;  /* 0x000000ff00007207 */ /* 0x000fe40000800000 */
[----:B------:R-:W-:-:S03]  /*7fa0*/  LOP3.LUT R9, R9, R2, RZ, 0x3c, !PT ;  /* 0x0000000209097212 */ /* 0x000fc600078e3cff */
[----:B------:R-:W-:Y:S01]  /*7fb0*/  IMAD R7, R0, 0x8, R5 ;  /* 0x0000000800077824 */ /* 0x000fe200078e0205 */
[----:B------:R-:W-:Y:S01]  /*7fc0*/  SHF.L.U32 R4, R9, 0x1f, RZ ;  /* 0x0000001f09047819 */ /* 0x000fe200000006ff */
[----:B-1----:R-:W-:Y:S06]  /*7fd0*/  @!P0 BRA `(.L_x_183) ;  /* 0x0000000000cc8947 */ /* 0x002fec0003800000 */
.L_x_194:
[----:B------:R-:W1:Y:S01]  /*7fe0*/  SYNCS.PHASECHK.TRANS64.TRYWAIT P0, [R7+URZ], R4 ;  /* 0x00000004070075a7 */ /* 0x000e62000800017f */
[----:B------:R-:W-:-:S05]  /*7ff0*/  VIADD R0, R0, 0x1 ;  /* 0x0000000100007836 */ /* 0x000fca0000000000 */
[----:B------:R-:W-:-:S04]  /*8000*/  ISETP.NE.AND P1, PT, R0, 0x4, PT ;  /* 0x000000040000780c */ /* 0x000fc80003f25270 */
[----:B------:R-:W-:Y:S02]  /*8010*/  SEL R2, RZ, 0x1, P1 ;  /* 0x00000001ff027807 */ /* 0x000fe40000800000 */
[----:B------:R-:W-:Y:S02]  /*8020*/  SEL R0, R0, RZ, P1 ;  /* 0x000000ff00007207 */ /* 0x000fe40000800000 */
[----:B------:R-:W-:Y:S01]  /*8030*/  LOP3.LUT R2, R9, R2, RZ, 0x3c, !PT ;  /* 0x0000000209027212 */ /* 0x000fe200078e3cff */
[----:B-1----:R-:W-:Y:S06]  /*8040*/  @!P0 BRA `(.L_x_184) ;  /* 0x0000000000c48947 */ /* 0x002fec0003800000 */
.L_x_195:
[----:B------:R-:W-:Y:S01]  /*8050*/  IMAD R5, R0, 0x8, R5 ;  /* 0x0000000800057824 */ /* 0x000fe200078e0205 */
[----:B------:R-:W-:-:S07]  /*8060*/  SHF.L.U32 R0, R2, 0x1f, RZ ;  /* 0x0000001f02007819 */ /* 0x000fce00000006ff */
.L_x_185:
[----:B--2---:R2:W3:Y:S02]  /*8070*/  SYNCS.PHASECHK.TRANS64.TRYWAIT P0, [R5+URZ], R0 ;  /* 0x00000000050075a7 */ /* 0x0044e4000800017f */
[----:B---3--:R-:W-:Y:S05]  /*8080*/  @!P0 NANOSLEEP.SYNCS 0x989680 ;  /* 0x009896800000895d */ /* 0x008fea0003900000 */
[----:B------:R-:W3:Y:S02]  /*8090*/  @!P0 SYNCS.PHASECHK.TRANS64 P0, [R5+URZ], R0 ;  /* 0x00000000050085a7 */ /* 0x000ee4000800007f */
[----:B---3--:R-:W-:Y:S05]  /*80a0*/  @!P0 BRA `(.L_x_185) ;  /* 0xfffffffc00f08947 */ /* 0x008fea000383ffff */
.L_x_180:
[----:B------:R-:W-:Y:S05]  /*80b0*/  BSYNC B0 ;  /* 0x0000000000007941 */ /* 0x000fea0003800000 */
.L_x_179:
[----:B------:R-:W-:Y:S05]  /*80c0*/  EXIT ;  /* 0x000000000000794d */ /* 0x000fea0003800000 */
.L_x_21:
[----:B-1----:R1:W2:Y:S02]  /*80d0*/  SYNCS.PHASECHK.TRANS64.TRYWAIT P1, [R3+URZ], R0 ;  /* 0x00000000030075a7 */ /* 0x0022a4000802017f */
[----:B--2---:R-:W-:Y:S05]  /*80e0*/  @!P1 NANOSLEEP.SYNCS 0x989680 ;  /* 0x009896800000995d */ /* 0x004fea0003900000 */
[----:B------:R-:W2:Y:S02]  /*80f0*/  @!P1 SYNCS.PHASECHK.TRANS64 P1, [R3+URZ], R0 ;  /* 0x00000000030095a7 */ /* 0x000ea4000802007f */
[----:B--2---:R-:W-:Y:S05]  /*8100*/  @!P1 BRA `(.L_x_21) ;  /* 0xfffffffc00f09947 */ /* 0x004fea000383ffff */
[----:B------:R-:W-:Y:S05]  /*8110*/  BRA `(.L_x_20) ;  /* 0xffffff9400887947 */ /* 0x000fea000383ffff */
.L_x_26:
[----:B-1----:R1:W2:Y:S02]  /*8120*/  SYNCS.PHASECHK.TRANS64.TRYWAIT P1, [R5+URZ], R4 ;  /* 0x00000004050075a7 */ /* 0x0022a4000802017f */
[----:B--2---:R-:W-:Y:S05]  /*8130*/  @!P1 NANOSLEEP.SYNCS 0x989680 ;  /* 0x009896800000995d */ /* 0x004fea0003900000 */
[----:B------:R-:W2:Y:S02]  /*8140*/  @!P1 SYNCS.PHASECHK.TRANS64 P1, [R5+URZ], R4 ;  /* 0x00000004050095a7 */ /* 0x000ea4000802007f */
[----:B--2---:R-:W-:Y:S05]  /*8150*/  @!P1 BRA `(.L_x_26) ;  /* 0xfffffffc00f09947 */ /* 0x004fea000383ffff */
[----:B------:R-:W-:Y:S05]  /*8160*/  BRA `(.L_x_25) ;  /* 0xffffff9800d47947 */ /* 0x000fea000383ffff */
.L_x_167:
[----:B------:R-:W-:Y:S01]  /*8170*/  BSSY B1, `(.L_x_186) ;  /* 0x0000006000017945 */ /* 0x000fe20003800000 */
[----:B------:R-:W-:-:S07]  /*8180*/  IMAD.MOV.U32 R15, RZ, RZ, -0x1 ;  /* 0xffffffffff0f7424 */ /* 0x000fce00078e00ff */
[----:B------:R-:W-:Y:S05]  /*8190*/  WARPSYNC.COLLECTIVE R15, `(.L_x_187) ;  /* 0x000000000f0c7348 */ /* 0x000fea0003c00000 */
[----:B------:R-:W-:Y:S02]  /*81a0*/  ELECT P6, UR62, PT ;  /* 0x00000000003e782f */ /* 0x000fe400038c0000 */
[----:B------:R-:W-:Y:S01]  /*81b0*/  MOV R14, UR62 ;  /* 0x0000003e000e7c02 */ /* 0x000fe20008000f00 */
[----:B------:R-:W-:Y:S10]  /*81c0*/  ENDCOLLECTIVE ;  /* 0x000000000000791b */ /* 0x000ff40003800000 */
.L_x_187:
[----:B------:R-:W-:Y:S05]  /*81d0*/  BSYNC B1 ;  /* 0x0000000000017941 */ /* 0x000fea0003800000 */
.L_x_186:
[----:B------:R-:W-:Y:S05]  /*81e0*/  BRA `(.L_x_188) ;  /* 0xfffffff000047947 */ /* 0x000fea000383ffff */
.L_x_170:
[----:B0-----:R0:W1:Y:S02]  /*81f0*/  SYNCS.PHASECHK.TRANS64.TRYWAIT P0, [R20+URZ+0x20], R7 ;  /* 0x00002007140075a7 */ /* 0x001064000800017f */
[----:B-1----:R-:W-:Y:S05]  /*8200*/  @!P0 NANOSLEEP.SYNCS 0x989680 ;  /* 0x009896800000895d */ /* 0x002fea0003900000 */
[----:B------:R-:W1:Y:S02]  /*8210*/  @!P0 SYNCS.PHASECHK.TRANS64 P0, [R20+URZ+0x20], R7 ;  /* 0x00002007140085a7 */ /* 0x000e64000800007f */
[----:B-1----:R-:W-:Y:S05]  /*8220*/  @!P0 BRA `(.L_x_170) ;  /* 0xfffffffc00f08947 */ /* 0x002fea000383ffff */
[----:B------:R-:W-:Y:S05]  /*8230*/  BRA `(.L_x_189) ;  /* 0xfffffff000447947 */ /* 0x000fea000383ffff */
.L_x_178:
[----:B------:R-:W-:Y:S01]  /*8240*/  BSSY B0, `(.L_x_190) ;  /* 0x0000006000007945 */ /* 0x000fe20003800000 */
[----:B------:R-:W-:-:S07]  /*8250*/  IMAD.MOV.U32 R15, RZ, RZ, -0x1 ;  /* 0xffffffffff0f7424 */ /* 0x000fce00078e00ff */
[----:B------:R-:W-:Y:S05]  /*8260*/  WARPSYNC.COLLECTIVE R15, `(.L_x_191) ;  /* 0x000000000f0c7348 */ /* 0x000fea0003c00000 */
[----:B------:R-:W-:Y:S02]  /*8270*/  ELECT P6, UR62, PT ;  /* 0x00000000003e782f */ /* 0x000fe400038c0000 */
[----:B------:R-:W-:Y:S01]  /*8280*/  MOV R14, UR62 ;  /* 0x0000003e000e7c02 */ /* 0x000fe20008000f00 */
[----:B------:R-:W-:Y:S10]  /*8290*/  ENDCOLLECTIVE ;  /* 0x000000000000791b */ /* 0x000ff40003800000 */
.L_x_191:
[----:B------:R-:W-:Y:S05]  /*82a0*/  BSYNC B0 ;  /* 0x0000000000007941 */ /* 0x000fea0003800000 */
.L_x_190:
[----:B------:R-:W-:Y:S05]  /*82b0*/  BRA `(.L_x_192) ;  /* 0xfffffff800d07947 */ /* 0x000fea000383ffff */
.L_x_182:
[----:B0-----:R0:W1:Y:S02]  /*82c0*/  SYNCS.PHASECHK.TRANS64.TRYWAIT P0, [R7+URZ], R2 ;  /* 0x00000002070075a7 */ /* 0x001064000800017f */
[----:B-1----:R-:W-:Y:S05]  /*82d0*/  @!P0 NANOSLEEP.SYNCS 0x989680 ;  /* 0x009896800000895d */ /* 0x002fea0003900000 */
[----:B------:R-:W1:Y:S02]  /*82e0*/  @!P0 SYNCS.PHASECHK.TRANS64 P0, [R7+URZ], R2 ;  /* 0x00000002070085a7 */ /* 0x000e64000800007f */
[----:B-1----:R-:W-:Y:S05]  /*82f0*/  @!P0 BRA `(.L_x_182) ;  /* 0xfffffffc00f08947 */ /* 0x002fea000383ffff */
[----:B------:R-:W-:Y:S05]  /*8300*/  BRA `(.L_x_193) ;  /* 0xfffffffc00107947 */ /* 0x000fea000383ffff */
.L_x_183:
[----:B0-----:R0:W1:Y:S02]  /*8310*/  SYNCS.PHASECHK.TRANS64.TRYWAIT P0, [R6+URZ], R3 ;  /* 0x00000003060075a7 */ /* 0x001064000800017f */
[----:B-1----:R-:W-:Y:S05]  /*8320*/  @!P0 NANOSLEEP.SYNCS 0x989680 ;  /* 0x009896800000895d */ /* 0x002fea0003900000 */
[----:B------:R-:W1:Y:S02]  /*8330*/  @!P0 SYNCS.PHASECHK.TRANS64 P0, [R6+URZ], R3 ;  /* 0x00000003060085a7 */ /* 0x000e64000800007f */
[----:B-1----:R-:W-:Y:S05]  /*8340*/  @!P0 BRA `(.L_x_183) ;  /* 0xfffffffc00f08947 */ /* 0x002fea000383ffff */
[----:B------:R-:W-:Y:S05]  /*8350*/  BRA `(.L_x_194) ;  /* 0xfffffffc00207947 */ /* 0x000fea000383ffff */
.L_x_184:
[----:B-1----:R1:W2:Y:S02]  /*8360*/  SYNCS.PHASECHK.TRANS64.TRYWAIT P0, [R7+URZ], R4 ;  /* 0x00000004070075a7 */ /* 0x0022a4000800017f */
[----:B--2---:R-:W-:Y:S05]  /*8370*/  @!P0 NANOSLEEP.SYNCS 0x989680 ;  /* 0x009896800000895d */ /* 0x004fea0003900000 */
[----:B------:R-:W2:Y:S02]  /*8380*/  @!P0 SYNCS.PHASECHK.TRANS64 P0, [R7+URZ], R4 ;  /* 0x00000004070085a7 */ /* 0x000ea4000800007f */
[----:B--2---:R-:W-:Y:S05]  /*8390*/  @!P0 BRA `(.L_x_184) ;  /* 0xfffffffc00f08947 */ /* 0x004fea000383ffff */
[----:B------:R-:W-:Y:S05]  /*83a0*/  BRA `(.L_x_195) ;  /* 0xfffffffc00287947 */ /* 0x000fea000383ffff */
.L_x_196:
[----:B------:R-:W-:-:S00]  /*83b0*/  BRA `(.L_x_196) ;  /* 0xfffffffc00fc7947 */ /* 0x000fc0000383ffff */
[----:B------:R-:W-:-:S00]  /*83c0*/  NOP ;  /* 0x0000000000007918 */ /* 0x000fc00000000000 */
        /* <DEDUP_REMOVED lines=11> */
.L_x_197:


//--------------------- .nv.global.init           --------------------------
	.section	.nv.global.init,"aw",@progbits
.nv.global.init:
	.type		$str$22,@object
	.size		$str$22,($str$23 - $str$22)
$str$22:
        /*0000*/ 	.byte	0x6b, 0x5f, 0x74, 0x69, 0x6c, 0x65, 0x5f, 0x63, 0x6f, 0x75, 0x6e, 0x74, 0x20, 0x3e, 0x3d, 0x20
        /*0010*/ 	.byte	0x31, 0x00
	.type		$str$23,@object
	.size		$str$23,(__unnamed_1 - $str$23)
$str$23:
        /*0012*/ 	.byte	0x2f, 0x74, 0x6d, 0x70, 0x2f, 0x63, 0x75, 0x74, 0x6c, 0x61, 0x73, 0x73, 0x5f, 0x73, 0x77, 0x65
        /*0022*/ 	.byte	0x65, 0x70, 0x5f, 0x73, 0x72, 0x63, 0x2f, 0x69, 0x6e, 0x63, 0x6c, 0x75, 0x64, 0x65, 0x2f, 0x63
        /*0032*/ 	.byte	0x75, 0x74, 0x6c, 0x61, 0x73, 0x73, 0x2f, 0x67, 0x65, 0x6d, 0x6d, 0x2f, 0x63, 0x6f, 0x6c, 0x6c
        /*0042*/ 	.byte	0x65, 0x63, 0x74, 0x69, 0x76, 0x65, 0x2f, 0x73, 0x6d, 0x39, 0x30, 0x5f, 0x6d, 0x6d, 0x61, 0x5f
        /*0052*/ 	.byte	0x74, 0x6d, 0x61, 0x5f, 0x67, 0x6d, 0x6d, 0x61, 0x5f, 0x73, 0x73, 0x5f, 0x77, 0x61, 0x72, 0x70
        /*0062*/ 	.byte	0x73, 0x70, 0x65, 0x63, 0x69, 0x61, 0x6c, 0x69, 0x7a, 0x65, 0x64, 0x2e, 0x68, 0x70, 0x70, 0x00
	.type		__unnamed_1,@object
	.size		__unnamed_1,(.L_0 - __unnamed_1)
__unnamed_1:
        /*0072*/ 	.byte	0x76, 0x6f, 0x69, 0x64, 0x20, 0x63, 0x75, 0x74, 0x6c, 0x61, 0x73, 0x73, 0x3a, 0x3a, 0x67, 0x65
        /* <DEDUP_REMOVED lines=181> */
.L_0:


//--------------------- .nv.shared._ZN7cutlass13device_kernelINS_4gemm6kernel13GemmUniversalIN4cute5tupleIJiiiiEEENS1_10collective13CollectiveMmaINS1_34MainloopSm90TmaGmmaWarpSpecializedILi4ENS5_IJNS4_1CILi1EEENSA_ILi2EEESB_EEENS1_35KernelTmaWarpSpecializedCooperativeEEENS5_IJNSA_ILi128EEESG_SG_EEENS_10bfloat16_tENS5_IJlSB_lEEESI_SJ_NS4_8TiledMMAINS4_8MMA_AtomIJNS4_4SM904GMMA28MMA_64x128x16_F32BF16BF16_SSILNSN_5MajorE0ELSP_0ELNSN_7ScaleInE1ELSQ_1EEEEEENS4_6LayoutINS5_IJSC_SB_SB_EEENS5_IJSB_NSA_ILi0EEESV_EEEEENS5_IJNS4_10UnderscoreESY_SY_EEEEENS4_23SM90_TMA_LOAD_MULTICASTENS4_14ComposedLayoutINS4_7SwizzleILi3ELi4ELi3EEENS4_18smem_ptr_flag_bitsILi16EEENST_INS5_IJNSA_ILi8EEENSA_ILi64EEEEEENS5_IJS18_SB_EEEEEEEvNS4_8identityENS4_13SM90_TMA_LOADES1C_vS1D_EENS_8epilogue10collective6detail29Sm90TmaWarpSpecializedAdapterINS1H_15DefaultEpilogueISI_SJ_SJ_NS1G_6thread17LinearCombinationISI_Li1EffLNS1L_9ScaleType4KindE0ELNS_15FloatRoundStyleE2ESI_EENS1_15EpilogueDefaultEEEEEvvEEEEvNT_6ParamsE --------------------------
	.section	.nv.shared._ZN7cutlass13device_kernelINS_4gemm6kernel13GemmUniversalIN4cute5tupleIJiiiiEEENS1_10collective13CollectiveMmaINS1_34MainloopSm90TmaGmmaWarpSpecializedILi4ENS5_IJNS4_1CILi1EEENSA_ILi2EEESB_EEENS1_35KernelTmaWarpSpecializedCooperativeEEENS5_IJNSA_ILi128EEESG_SG_EEENS_10bfloat16_tENS5_IJlSB_lEEESI_SJ_NS4_8TiledMMAINS4_8MMA_AtomIJNS4_4SM904GMMA28MMA_64x128x16_F32BF16BF16_SSILNSN_5MajorE0ELSP_0ELNSN_7ScaleInE1ELSQ_1EEEEEENS4_6LayoutINS5_IJSC_SB_SB_EEENS5_IJSB_NSA_ILi0EEESV_EEEEENS5_IJNS4_10UnderscoreESY_SY_EEEEENS4_23SM90_TMA_LOAD_MULTICASTENS4_14ComposedLayoutINS4_7SwizzleILi3ELi4ELi3EEENS4_18smem_ptr_flag_bitsILi16EEENST_INS5_IJNSA_ILi8EEENSA_ILi64EEEEEENS5_IJS18_SB_EEEEEEEvNS4_8identityENS4_13SM90_TMA_LOADES1C_vS1D_EENS_8epilogue10collective6detail29Sm90TmaWarpSpecializedAdapterINS1H_15DefaultEpilogueISI_SJ_SJ_NS1G_6thread17LinearCombinationISI_Li1EffLNS1L_9ScaleType4KindE0ELNS_15FloatRoundStyleE2ESI_EENS1_15EpilogueDefaultEEEEEvvEEEEvNT_6ParamsE,"aw",@nobits
	.sectionflags	@""
	.align	16
	.zero		1024


//--------------------- .nv.shared.reserved.0     --------------------------
	.section	.nv.shared.reserved.0,"aw",@nobits
	.weak		__nv_reservedSMEM_offset_0_alias
	.size		__nv_reservedSMEM_offset_0_alias, 0, 0
	.other		__nv_reservedSMEM_offset_0_alias,@"STO_CUDA_RESERVED_SHARED STV_DEFAULT"
__nv_reservedSMEM_offset_0_alias:
	.zero		0


//--------------------- .nv.global                --------------------------
	.section	.nv.global,"aw",@nobits
.nv.global:
	.type		_ZN39_INTERNAL_49cc0272_4_k_cu_88e0cdba_30714cute1_E,@object
	.size		_ZN39_INTERNAL_49cc0272_4_k_cu_88e0cdba_30714cute1_E,(_ZN39_INTERNAL_49cc0272_4_k_cu_88e0cdba_30714cuda3std3__45__cpo6cbeginE - _ZN39_INTERNAL_49cc0272_4_k_cu_88e0cdba_30714cute1_E)
_ZN39_INTERNAL_49cc0272_4_k_cu_88e0cdba_30714cute1_E:
	.zero		1
	.type		_ZN39_INTERNAL_49cc0272_4_k_cu_88e0cdba_30714cuda3std3__45__cpo6cbeginE,@object
	.size		_ZN39_INTERNAL_49cc0272_4_k_cu_88e0cdba_30714cuda3std3__45__cpo6cbeginE,(_ZN39_INTERNAL_49cc0272_4_k_cu_88e0cdba_30714cuda3std3__48in_placeE - _ZN39_INTERNAL_49cc0272_4_k_cu_88e0cdba_30714cuda3std3__45__cpo6cbeginE)
_ZN39_INTERNAL_49cc0272_4_k_cu_88e0cdba_30714cuda3std3__45__cpo6cbeginE:
	.zero		1
	.type		_ZN39_INTERNAL_49cc0272_4_k_cu_88e0cdba_30714cuda3std3__48in_placeE,@object
	.size		_ZN39_INTERNAL_49cc0272_4_k_cu_88e0cdba_30714cuda3std3__48in_placeE,(_ZN39_INTERNAL_49cc0272_4_k_cu_88e0cdba_30714cuda3std6ranges3__45__cpo9iter_moveE - _ZN39_INTERNAL_49cc0272_4_k_cu_88e0cdba_30714cuda3std3__48in_placeE)
_ZN39_INTERNAL_49cc0272_4_k_cu_88e0cdba_30714cuda3std3__48in_placeE:
	.zero		1
	.type		_ZN39_INTERNAL_49cc0272_4_k_cu_88e0cdba_30714cuda3std6ranges3__45__cpo9iter_moveE,@object
	.size		_ZN39_INTERNAL_49cc0272_4_k_cu_88e0cdba_30714cuda3std6ranges3__45__cpo9iter_moveE,(_ZN39_INTERNAL_49cc0272_4_k_cu_88e0cdba_30714cuda3std3__45__cpo5beginE - _ZN39_INTERNAL_49cc0272_4_k_cu_88e0cdba_30714cuda3std6ranges3__45__cpo9iter_moveE)
_ZN39_INTERNAL_49cc0272_4_k_cu_88e0cdba_30714cuda3std6ranges3__45__cpo9iter_moveE:
	.zero		1
	.type		_ZN39_INTERNAL_49cc0272_4_k_cu_88e0cdba_30714cuda3std3__45__cpo5beginE,@object
	.size		_ZN39_INTERNAL_49cc0272_4_k_cu_88e0cdba_30714cuda3std3__45__cpo5beginE,(_ZN39_INTERNAL_49cc0272_4_k_cu_88e0cdba_30714cuda3std3__441_GLOBAL__N__49cc0272_4_k_cu_88e0cdba_30716ignoreE - _ZN39_INTERNAL_49cc0272_4_k_cu_88e0cdba_30714cuda3std3__45__cpo5beginE)
_ZN39_INTERNAL_49cc0272_4_k_cu_88e0cdba_30714cuda3std3__45__cpo5beginE:
	.zero		1
	.type		_ZN39_INTERNAL_49cc0272_4_k_cu_88e0cdba_30714cuda3std3__441_GLOBAL__N__49cc0272_4_k_cu_88e0cdba_30716ignoreE,@object
	.size		_ZN39_INTERNAL_49cc0272_4_k_cu_88e0cdba_30714cuda3std3__441_GLOBAL__N__49cc0272_4_k_cu_88e0cdba_30716ignoreE,(_ZN39_INTERNAL_49cc0272_4_k_cu_88e0cdba_30714cute7productE - _ZN39_INTERNAL_49cc0272_4_k_cu_88e0cdba_30714cuda3std3__441_GLOBAL__N__49cc0272_4_k_cu_88e0cdba_30716ignoreE)
_ZN39_INTERNAL_49cc0272_4_k_cu_88e0cdba_30714cuda3std3__441_GLOBAL__N__49cc0272_4_k_cu_88e0cdba_30716ignoreE:
	.zero		1
	.type		_ZN39_INTERNAL_49cc0272_4_k_cu_88e0cdba_30714cute7productE,@object
	.size		_ZN39_INTERNAL_49cc0272_4_k_cu_88e0cdba_30714cute7productE,(_ZN39_INTERNAL_49cc0272_4_k_cu_88e0cdba_30714cuda3std3__45__cpo3endE - _ZN39_INTERNAL_49cc0272_4_k_cu_88e0cdba_30714cute7productE)
_ZN39_INTERNAL_49cc0272_4_k_cu_88e0cdba_30714cute7productE:
	.zero		1
	.type		_ZN39_INTERNAL_49cc0272_4_k_cu_88e0cdba_30714cuda3std3__45__cpo3endE,@object
	.size		_ZN39_INTERNAL_49cc0272_4_k_cu_88e0cdba_30714cuda3std3__45__cpo3endE,(_ZN39_INTERNAL_49cc0272_4_k_cu_88e0cdba_30714cuda3std3__419piecewise_constructE - _ZN39_INTERNAL_49cc0272_4_k_cu_88e0cdba_30714cuda3std3__45__cpo3endE)
_ZN39_INTERNAL_49cc0272_4_k_cu_88e0cdba_30714cuda3std3__45__cpo3endE:
	.zero		1
	.type		_ZN39_INTERNAL_49cc0272_4_k_cu_88e0cdba_30714cuda3std3__419piecewise_constructE,@object
	.size		_ZN39_INTERNAL_49cc0272_4_k_cu_88e0cdba_30714cuda3std3__419piecewise_constructE,(_ZN39_INTERNAL_49cc0272_4_k_cu_88e0cdba_30714cuda3std3__45__cpo4cendE - _ZN39_INTERNAL_49cc0272_4_k_cu_88e0cdba_30714cuda3std3__419piecewise_constructE)
_ZN39_INTERNAL_49cc0272_4_k_cu_88e0cdba_30714cuda3std3__419piecewise_constructE:
	.zero		1
	.type		_ZN39_INTERNAL_49cc0272_4_k_cu_88e0cdba_30714cuda3std3__45__cpo4cendE,@object
	.size		_ZN39_INTERNAL_49cc0272_4_k_cu_88e0cdba_30714cuda3std3__45__cpo4cendE,(_ZN39_INTERNAL_49cc0272_4_k_cu_88e0cdba_30714cuda3std6ranges3__45__cpo4swapE - _ZN39_INTERNAL_49cc0272_4_k_cu_88e0cdba_30714cuda3std3__45__cpo4cendE)
_ZN39_INTERNAL_49cc0272_4_k_cu_88e0cdba_30714cuda3std3__45__cpo4cendE:
	.zero		1
	.type		_ZN39_INTERNAL_49cc0272_4_k_cu_88e0cdba_30714cuda3std6ranges3__45__cpo4swapE,@object
	.size		_ZN39_INTERNAL_49cc0272_4_k_cu_88e0cdba_30714cuda3std6ranges3__45__cpo4swapE,(.L_8 - _ZN39_INTERNAL_49cc0272_4_k_cu_88e0cdba_30714cuda3std6ranges3__45__cpo4swapE)
_ZN39_INTERNAL_49cc0272_4_k_cu_88e0cdba_30714cuda3std6ranges3__45__cpo4swapE:
	.zero		1
.L_8:


//--------------------- .nv.constant0._ZN7cutlass13device_kernelINS_4gemm6kernel13GemmUniversalIN4cute5tupleIJiiiiEEENS1_10collective13CollectiveMmaINS1_34MainloopSm90TmaGmmaWarpSpecializedILi4ENS5_IJNS4_1CILi1EEENSA_ILi2EEESB_EEENS1_35KernelTmaWarpSpecializedCooperativeEEENS5_IJNSA_ILi128EEESG_SG_EEENS_10bfloat16_tENS5_IJlSB_lEEESI_SJ_NS4_8TiledMMAINS4_8MMA_AtomIJNS4_4SM904GMMA28MMA_64x128x16_F32BF16BF16_SSILNSN_5MajorE0ELSP_0ELNSN_7ScaleInE1ELSQ_1EEEEEENS4_6LayoutINS5_IJSC_SB_SB_EEENS5_IJSB_NSA_ILi0EEESV_EEEEENS5_IJNS4_10UnderscoreESY_SY_EEEEENS4_23SM90_TMA_LOAD_MULTICASTENS4_14ComposedLayoutINS4_7SwizzleILi3ELi4ELi3EEENS4_18smem_ptr_flag_bitsILi16EEENST_INS5_IJNSA_ILi8EEENSA_ILi64EEEEEENS5_IJS18_SB_EEEEEEEvNS4_8identityENS4_13SM90_TMA_LOADES1C_vS1D_EENS_8epilogue10collective6detail29Sm90TmaWarpSpecializedAdapterINS1H_15DefaultEpilogueISI_SJ_SJ_NS1G_6thread17LinearCombinationISI_Li1EffLNS1L_9ScaleType4KindE0ELNS_15FloatRoundStyleE2ESI_EENS1_15EpilogueDefaultEEEEEvvEEEEvNT_6ParamsE --------------------------
	.section	.nv.constant0._ZN7cutlass13device_kernelINS_4gemm6kernel13GemmUniversalIN4cute5tupleIJiiiiEEENS1_10collective13CollectiveMmaINS1_34MainloopSm90TmaGmmaWarpSpecializedILi4ENS5_IJNS4_1CILi1EEENSA_ILi2EEESB_EEENS1_35KernelTmaWarpSpecializedCooperativeEEENS5_IJNSA_ILi128EEESG_SG_EEENS_10bfloat16_tENS5_IJlSB_lEEESI_SJ_NS4_8TiledMMAINS4_8MMA_AtomIJNS4_4SM904GMMA28MMA_64x128x16_F32BF16BF16_SSILNSN_5MajorE0ELSP_0ELNSN_7ScaleInE1ELSQ_1EEEEEENS4_6LayoutINS5_IJSC_SB_SB_EEENS5_IJSB_NSA_ILi0EEESV_EEEEENS5_IJNS4_10UnderscoreESY_SY_EEEEENS4_23SM90_TMA_LOAD_MULTICASTENS4_14ComposedLayoutINS4_7SwizzleILi3ELi4ELi3EEENS4_18smem_ptr_flag_bitsILi16EEENST_INS5_IJNSA_ILi8EEENSA_ILi64EEEEEENS5_IJS18_SB_EEEEEEEvNS4_8identityENS4_13SM90_TMA_LOADES1C_vS1D_EENS_8epilogue10collective6detail29Sm90TmaWarpSpecializedAdapterINS1H_15DefaultEpilogueISI_SJ_SJ_NS1G_6thread17LinearCombinationISI_Li1EffLNS1L_9ScaleType4KindE0ELNS_15FloatRoundStyleE2ESI_EENS1_15EpilogueDefaultEEEEEvvEEEEvNT_6ParamsE,"a",@progbits
	.sectionflags	@""
	.align	4
.nv.constant0._ZN7cutlass13device_kernelINS_4gemm6kernel13GemmUniversalIN4cute5tupleIJiiiiEEENS1_10collective13CollectiveMmaINS1_34MainloopSm90TmaGmmaWarpSpecializedILi4ENS5_IJNS4_1CILi1EEENSA_ILi2EEESB_EEENS1_35KernelTmaWarpSpecializedCooperativeEEENS5_IJNSA_ILi128EEESG_SG_EEENS_10bfloat16_tENS5_IJlSB_lEEESI_SJ_NS4_8TiledMMAINS4_8MMA_AtomIJNS4_4SM904GMMA28MMA_64x128x16_F32BF16BF16_SSILNSN_5MajorE0ELSP_0ELNSN_7ScaleInE1ELSQ_1EEEEEENS4_6LayoutINS5_IJSC_SB_SB_EEENS5_IJSB_NSA_ILi0EEESV_EEEEENS5_IJNS4_10UnderscoreESY_SY_EEEEENS4_23SM90_TMA_LOAD_MULTICASTENS4_14ComposedLayoutINS4_7SwizzleILi3ELi4ELi3EEENS4_18smem_ptr_flag_bitsILi16EEENST_INS5_IJNSA_ILi8EEENSA_ILi64EEEEEENS5_IJS18_SB_EEEEEEEvNS4_8identityENS4_13SM90_TMA_LOADES1C_vS1D_EENS_8epilogue10collective6detail29Sm90TmaWarpSpecializedAdapterINS1H_15DefaultEpilogueISI_SJ_SJ_NS1G_6thread17LinearCombinationISI_Li1EffLNS1L_9ScaleType4KindE0ELNS_15FloatRoundStyleE2ESI_EENS1_15EpilogueDefaultEEEEEvvEEEEvNT_6ParamsE:
	.zero		1664


//--------------------- SYMBOLS --------------------------

	.type		.nv.reservedSmem.offset0,@object
	.size		.nv.reservedSmem.offset0,0x4
	.type		__assertfail,@function
